	.target	sm_90a

	.elftype	@"ET_EXEC"


//--------------------- .note.nv.tkinfo           --------------------------
	.section	.note.nv.tkinfo,"",@"SHT_NOTE"
	.sectionflags	@"SHF_NOTE_NV_TKINFO"
	.tkinfo
        /*0018*/ 	.word	0x00000002
        /*0030*/ 	.string	""
        /*0030*/ 	.string	"ptxas"
        /*0030*/ 	.string	"Cuda compilation tools, release 13.0, V13.0.88"
        /*0030*/ 	.string	"Build cuda_13.0.r13.0/compiler.36424714_0"
        /*0030*/ 	.string	"-arch sm_90a -m 64 "



//--------------------- .note.nv.cuinfo           --------------------------
	.section	.note.nv.cuinfo,"",@"SHT_NOTE"
	.sectionflags	@"SHF_NOTE_NV_CUINFO"
        /*0018*/ 	.short	0x0002
        /*001a*/ 	.short	0x005a
        /*001c*/ 	.short	0x0082
	.zero		2


//--------------------- .nv.info                  --------------------------
	.section	.nv.info,"",@"SHT_CUDA_INFO"
	.align	4


	//----- nvinfo : EIATTR_REGCOUNT
	.align		4
        /*0000*/ 	.byte	0x04, 0x2f
        /*0002*/ 	.short	(.L_12 - .L_11)
	.align		4
.L_11:
        /*0004*/ 	.word	index@(_ZN7cutlass13device_kernelINS_4gemm6kernel13GemmUniversalIN4cute5tupleIJiiiiEEENS1_10collective13CollectiveMmaINS1_37MainloopSm90TmaGmmaWarpSpecializedFP8ILi22ENS5_IJNS4_1CILi4EEENSA_ILi1EEESC_EEENS1_32KernelTmaWarpSpecializedPingpongEEENS5_IJNSA_ILi64EEENSA_ILi256EEENSA_ILi32EEEEEENS_12float_e4m3_tENS5_IJlSC_lEEESK_SL_NS4_8TiledMMAINS4_8MMA_AtomIJNS4_4SM904GMMA31MMA_64x256x32_F32E4M3E4M3_SS_TNILNSP_7ScaleInE1ELSR_1EEEEEENS4_6LayoutINS5_IJSC_SC_SC_EEENS5_IJNSA_ILi0EEESW_SW_EEEEENS5_IJNS4_10UnderscoreESZ_SZ_EEEEENS4_13SM90_TMA_LOADENS4_14ComposedLayoutINS4_7SwizzleILi1ELi4ELi3EEENS4_18smem_ptr_flag_bitsILi8EEENSU_INS5_IJNSA_ILi8EEESI_EEENS5_IJSI_SC_EEEEEEEvNS4_8identityENS4_23SM90_TMA_LOAD_MULTICASTES1C_vS1D_EENS_8epilogue10collective6detail29Sm90TmaWarpSpecializedAdapterINS1H_15DefaultEpilogueISK_SL_SL_NS1G_6thread17LinearCombinationISK_Li1EffLNS1L_9ScaleType4KindE0ELNS_15FloatRoundStyleE2ESK_EENS1_15EpilogueDefaultEEEEEvvEEEEvNT_6ParamsE)
        /*0008*/ 	.word	0x000000a8


	//----- nvinfo : EIATTR_FRAME_SIZE
	.align		4
.L_12:
        /*000c*/ 	.byte	0x04, 0x11
        /*000e*/ 	.short	(.L_14 - .L_13)
	.align		4
.L_13:
        /*0010*/ 	.word	index@(_ZN7cutlass13device_kernelINS_4gemm6kernel13GemmUniversalIN4cute5tupleIJiiiiEEENS1_10collective13CollectiveMmaINS1_37MainloopSm90TmaGmmaWarpSpecializedFP8ILi22ENS5_IJNS4_1CILi4EEENSA_ILi1EEESC_EEENS1_32KernelTmaWarpSpecializedPingpongEEENS5_IJNSA_ILi64EEENSA_ILi256EEENSA_ILi32EEEEEENS_12float_e4m3_tENS5_IJlSC_lEEESK_SL_NS4_8TiledMMAINS4_8MMA_AtomIJNS4_4SM904GMMA31MMA_64x256x32_F32E4M3E4M3_SS_TNILNSP_7ScaleInE1ELSR_1EEEEEENS4_6LayoutINS5_IJSC_SC_SC_EEENS5_IJNSA_ILi0EEESW_SW_EEEEENS5_IJNS4_10UnderscoreESZ_SZ_EEEEENS4_13SM90_TMA_LOADENS4_14ComposedLayoutINS4_7SwizzleILi1ELi4ELi3EEENS4_18smem_ptr_flag_bitsILi8EEENSU_INS5_IJNSA_ILi8EEESI_EEENS5_IJSI_SC_EEEEEEEvNS4_8identityENS4_23SM90_TMA_LOAD_MULTICASTES1C_vS1D_EENS_8epilogue10collective6detail29Sm90TmaWarpSpecializedAdapterINS1H_15DefaultEpilogueISK_SL_SL_NS1G_6thread17LinearCombinationISK_Li1EffLNS1L_9ScaleType4KindE0ELNS_15FloatRoundStyleE2ESK_EENS1_15EpilogueDefaultEEEEEvvEEEEvNT_6ParamsE)
        /*0014*/ 	.word	0x00000118


	//----- nvinfo : EIATTR_MIN_STACK_SIZE
	.align		4
.L_14:
        /*0018*/ 	.byte	0x04, 0x12
        /*001a*/ 	.short	(.L_16 - .L_15)
	.align		4
.L_15:
        /*001c*/ 	.word	index@(_ZN7cutlass13device_kernelINS_4gemm6kernel13GemmUniversalIN4cute5tupleIJiiiiEEENS1_10collective13CollectiveMmaINS1_37MainloopSm90TmaGmmaWarpSpecializedFP8ILi22ENS5_IJNS4_1CILi4EEENSA_ILi1EEESC_EEENS1_32KernelTmaWarpSpecializedPingpongEEENS5_IJNSA_ILi64EEENSA_ILi256EEENSA_ILi32EEEEEENS_12float_e4m3_tENS5_IJlSC_lEEESK_SL_NS4_8TiledMMAINS4_8MMA_AtomIJNS4_4SM904GMMA31MMA_64x256x32_F32E4M3E4M3_SS_TNILNSP_7ScaleInE1ELSR_1EEEEEENS4_6LayoutINS5_IJSC_SC_SC_EEENS5_IJNSA_ILi0EEESW_SW_EEEEENS5_IJNS4_10UnderscoreESZ_SZ_EEEEENS4_13SM90_TMA_LOADENS4_14ComposedLayoutINS4_7SwizzleILi1ELi4ELi3EEENS4_18smem_ptr_flag_bitsILi8EEENSU_INS5_IJNSA_ILi8EEESI_EEENS5_IJSI_SC_EEEEEEEvNS4_8identityENS4_23SM90_TMA_LOAD_MULTICASTES1C_vS1D_EENS_8epilogue10collective6detail29Sm90TmaWarpSpecializedAdapterINS1H_15DefaultEpilogueISK_SL_SL_NS1G_6thread17LinearCombinationISK_Li1EffLNS1L_9ScaleType4KindE0ELNS_15FloatRoundStyleE2ESK_EENS1_15EpilogueDefaultEEEEEvvEEEEvNT_6ParamsE)
        /*0020*/ 	.word	0x00000118
.L_16:


//--------------------- .nv.compat                --------------------------
	.section	.nv.compat,"",@"SHT_CUDA_COMPAT_INFO"
	.align	4
        /*0000*/ 	.byte	0x02, 0x09, 0x01, 0x00, 0x02, 0x02, 0x04, 0x00, 0x02, 0x05, 0x05, 0x00, 0x03, 0x07, 0x01, 0x01
        /*0010*/ 	.byte	0x02, 0x03, 0x01, 0x00, 0x02, 0x06, 0x01, 0x00, 0x04, 0x0b, 0x08, 0x00, 0x00, 0x00, 0x00, 0x00
        /*0020*/ 	.byte	0x00, 0x00, 0x00, 0x00


//--------------------- .nv.info._ZN7cutlass13device_kernelINS_4gemm6kernel13GemmUniversalIN4cute5tupleIJiiiiEEENS1_10collective13CollectiveMmaINS1_37MainloopSm90TmaGmmaWarpSpecializedFP8ILi22ENS5_IJNS4_1CILi4EEENSA_ILi1EEESC_EEENS1_32KernelTmaWarpSpecializedPingpongEEENS5_IJNSA_ILi64EEENSA_ILi256EEENSA_ILi32EEEEEENS_12float_e4m3_tENS5_IJlSC_lEEESK_SL_NS4_8TiledMMAINS4_8MMA_AtomIJNS4_4SM904GMMA31MMA_64x256x32_F32E4M3E4M3_SS_TNILNSP_7ScaleInE1ELSR_1EEEEEENS4_6LayoutINS5_IJSC_SC_SC_EEENS5_IJNSA_ILi0EEESW_SW_EEEEENS5_IJNS4_10UnderscoreESZ_SZ_EEEEENS4_13SM90_TMA_LOADENS4_14ComposedLayoutINS4_7SwizzleILi1ELi4ELi3EEENS4_18smem_ptr_flag_bitsILi8EEENSU_INS5_IJNSA_ILi8EEESI_EEENS5_IJSI_SC_EEEEEEEvNS4_8identityENS4_23SM90_TMA_LOAD_MULTICASTES1C_vS1D_EENS_8epilogue10collective6detail29Sm90TmaWarpSpecializedAdapterINS1H_15DefaultEpilogueISK_SL_SL_NS1G_6thread17LinearCombinationISK_Li1EffLNS1L_9ScaleType4KindE0ELNS_15FloatRoundStyleE2ESK_EENS1_15EpilogueDefaultEEEEEvvEEEEvNT_6ParamsE --------------------------
	.section	.nv.info._ZN7cutlass13device_kernelINS_4gemm6kernel13GemmUniversalIN4cute5tupleIJiiiiEEENS1_10collective13CollectiveMmaINS1_37MainloopSm90TmaGmmaWarpSpecializedFP8ILi22ENS5_IJNS4_1CILi4EEENSA_ILi1EEESC_EEENS1_32KernelTmaWarpSpecializedPingpongEEENS5_IJNSA_ILi64EEENSA_ILi256EEENSA_ILi32EEEEEENS_12float_e4m3_tENS5_IJlSC_lEEESK_SL_NS4_8TiledMMAINS4_8MMA_AtomIJNS4_4SM904GMMA31MMA_64x256x32_F32E4M3E4M3_SS_TNILNSP_7ScaleInE1ELSR_1EEEEEENS4_6LayoutINS5_IJSC_SC_SC_EEENS5_IJNSA_ILi0EEESW_SW_EEEEENS5_IJNS4_10UnderscoreESZ_SZ_EEEEENS4_13SM90_TMA_LOADENS4_14ComposedLayoutINS4_7SwizzleILi1ELi4ELi3EEENS4_18smem_ptr_flag_bitsILi8EEENSU_INS5_IJNSA_ILi8EEESI_EEENS5_IJSI_SC_EEEEEEEvNS4_8identityENS4_23SM90_TMA_LOAD_MULTICASTES1C_vS1D_EENS_8epilogue10collective6detail29Sm90TmaWarpSpecializedAdapterINS1H_15DefaultEpilogueISK_SL_SL_NS1G_6thread17LinearCombinationISK_Li1EffLNS1L_9ScaleType4KindE0ELNS_15FloatRoundStyleE2ESK_EENS1_15EpilogueDefaultEEEEEvvEEEEvNT_6ParamsE,"",@"SHT_CUDA_INFO"
	.sectionflags	@""
	.align	4


	//----- nvinfo : EIATTR_CUDA_API_VERSION
	.align		4
        /*0000*/ 	.byte	0x04, 0x37
        /*0002*/ 	.short	(.L_18 - .L_17)
.L_17:
        /*0004*/ 	.word	0x00000082


	//----- nvinfo : EIATTR_KPARAM_INFO
	.align		4
.L_18:
        /*0008*/ 	.byte	0x04, 0x17
        /*000a*/ 	.short	(.L_20 - .L_19)
.L_19:
        /*000c*/ 	.word	0x00000000
        /*0010*/ 	.short	0x0000
        /*0012*/ 	.short	0x0070
        /*0014*/ 	.byte	0x00, 0xf0, 0x01, 0x10


	//----- nvinfo : EIATTR_SPARSE_MMA_MASK
	.align		4
.L_20:
        /*0018*/ 	.byte	0x03, 0x50
        /*001a*/ 	.short	0x0000


	//----- nvinfo : EIATTR_MAXREG_COUNT
	.align		4
        /*001c*/ 	.byte	0x03, 0x1b
        /*001e*/ 	.short	0x00a8


	//----- nvinfo : EIATTR_NUM_BARRIERS
	.align		4
        /*0020*/ 	.byte	0x02, 0x4c
        /*0022*/ 	.byte	0x01
	.zero		1


	//----- nvinfo : EIATTR_ANNOTATIONS
	.align		4
        /*0024*/ 	.byte	0x04, 0x55
        /*0026*/ 	.short	(.L_22 - .L_21)


	//   ....[0]....
.L_21:
        /*0028*/ 	.word	0x00000001
        /*002c*/ 	.byte	0xe0, 0x09, 0x00, 0x00, 0x01, 0x00, 0x00, 0x00, 0xa0, 0x0b, 0x00, 0x00, 0x01, 0x00, 0x00, 0x00
        /* <DEDUP_REMOVED lines=212> */
        /*0d7c*/ 	.byte	0x40, 0x0f, 0x01, 0x00


	//----- nvinfo : EIATTR_MERCURY_ISA_VERSION
	.align		4
.L_22:
        /*0d80*/ 	.byte	0x03, 0x5f
        /*0d82*/ 	.short	0x0101


	//----- nvinfo : EIATTR_INT_WARP_WIDE_INSTR_OFFSETS
	.align		4
        /*0d84*/ 	.byte	0x04, 0x31
        /*0d86*/ 	.short	(.L_24 - .L_23)


	//   ....[0]....
.L_23:
        /*0d88*/ 	.word	0x00000830


	//   ....[1]....
        /*0d8c*/ 	.word	0x00000890


	//   ....[2]....
        /*0d90*/ 	.word	0x000008b0


	//   ....[3]....
        /*0d94*/ 	.word	0x000008c0


	//   ....[4]....
        /*0d98*/ 	.word	0x000008d0


	//   ....[5]....
        /*0d9c*/ 	.word	0x00000910


	//   ....[6]....
        /*0da0*/ 	.word	0x00000a60


	//   ....[7]....
        /*0da4*/ 	.word	0x00000a80


	//   ....[8]....
        /*0da8*/ 	.word	0x00005890


	//----- nvinfo : EIATTR_COOP_GROUP_MASK_REGIDS
	.align		4
.L_24:
        /*0dac*/ 	.byte	0x04, 0x29
        /*0dae*/ 	.short	(.L_26 - .L_25)


	//   ....[0]....
.L_25:
        /*0db0*/ 	.word	0xffffffff


	//   ....[1]....
        /*0db4*/ 	.word	0xffffffff


	//   ....[2]....
        /*0db8*/ 	.word	0xffffffff


	//   ....[3]....
        /*0dbc*/ 	.word	0xffffffff


	//   ....[4]....
        /*0dc0*/ 	.word	0xffffffff


	//   ....[5]....
        /*0dc4*/ 	.word	0xffffffff


	//   ....[6]....
        /*0dc8*/ 	.word	0xffffffff


	//----- nvinfo : EIATTR_COOP_GROUP_INSTR_OFFSETS
	.align		4
.L_26:
        /*0dcc*/ 	.byte	0x04, 0x28
        /*0dce*/ 	.short	(.L_28 - .L_27)


	//   ....[0]....
.L_27:
        /*0dd0*/ 	.word	0x00000070


	//   ....[1]....
        /*0dd4*/ 	.word	0x00000090


	//   ....[2]....
        /*0dd8*/ 	.word	0x00000190


	//   ....[3]....
        /*0ddc*/ 	.word	0x00000630


	//   ....[4]....
        /*0de0*/ 	.word	0x00000670


	//   ....[5]....
        /*0de4*/ 	.word	0x00000780


	//   ....[6]....
        /*0de8*/ 	.word	0x00000c30


	//----- nvinfo : EIATTR_REG_RECONFIG
	.align		4
.L_28:
        /*0dec*/ 	.byte	0x01, 0x54
	.zero		2


	//----- nvinfo : EIATTR_MBARRIER_INSTR_OFFSETS
	.align		4
        /*0df0*/ 	.byte	0x04, 0x39
        /*0df2*/ 	.short	(.L_30 - .L_29)


	//   ....[0]....
.L_29:
        /*0df4*/ 	.word	0x00000340
        /*0df8*/ 	.word	0x000000ff
        /*0dfc*/ 	.word	0x00000000
        /*0e00*/ 	.short	0x0100
        /*0e02*/ 	.byte	0x07
	.zero		1


	//   ....[1]....
        /*0e04*/ 	.word	0x00000350
        /*0e08*/ 	.word	0x000000ff
        /*0e0c*/ 	.word	0x000000b0
        /*0e10*/ 	.short	0x0100
        /*0e12*/ 	.byte	0x07
	.zero		1


	//   ....[2]....
        /*0e14*/ 	.word	0x00000360
        /*0e18*/ 	.word	0x000000ff
        /*0e1c*/ 	.word	0x00000008
        /*0e20*/ 	.short	0x0100
        /*0e22*/ 	.byte	0x07
	.zero		1


	//   ....[3]....
        /*0e24*/ 	.word	0x00000370
        /*0e28*/ 	.word	0x000000ff
        /*0e2c*/ 	.word	0x000000b8
        /*0e30*/ 	.short	0x0100
        /*0e32*/ 	.byte	0x07
	.zero		1


	//   ....[4]....
        /*0e34*/ 	.word	0x00000380
        /*0e38*/ 	.word	0x000000ff
        /*0e3c*/ 	.word	0x00000010
        /*0e40*/ 	.short	0x0100
        /*0e42*/ 	.byte	0x07
	.zero		1


	//   ....[5]....
        /*0e44*/ 	.word	0x00000390
        /*0e48*/ 	.word	0x000000ff
        /*0e4c*/ 	.word	0x000000c0
        /*0e50*/ 	.short	0x0100
        /*0e52*/ 	.byte	0x07
	.zero		1


	//   ....[6]....
        /*0e54*/ 	.word	0x000003a0
        /*0e58*/ 	.word	0x000000ff
        /*0e5c*/ 	.word	0x00000018
        /*0e60*/ 	.short	0x0100
        /*0e62*/ 	.byte	0x07
	.zero		1


	//   ....[7]....
        /*0e64*/ 	.word	0x000003b0
        /*0e68*/ 	.word	0x000000ff
        /*0e6c*/ 	.word	0x000000c8
        /*0e70*/ 	.short	0x0100
        /*0e72*/ 	.byte	0x07
	.zero		1


	//   ....[8]....
        /*0e74*/ 	.word	0x000003c0
        /*0e78*/ 	.word	0x000000ff
        /*0e7c*/ 	.word	0x00000020
        /*0e80*/ 	.short	0x0100
        /*0e82*/ 	.byte	0x07
	.zero		1


	//   ....[9]....
        /*0e84*/ 	.word	0x000003d0
        /*0e88*/ 	.word	0x000000ff
        /*0e8c*/ 	.word	0x000000d0
        /*0e90*/ 	.short	0x0100
        /*0e92*/ 	.byte	0x07
	.zero		1


	//   ....[10]....
        /*0e94*/ 	.word	0x000003e0
        /*0e98*/ 	.word	0x000000ff
        /*0e9c*/ 	.word	0x00000028
        /*0ea0*/ 	.short	0x0100
        /*0ea2*/ 	.byte	0x07
	.zero		1


	//   ....[11]....
        /*0ea4*/ 	.word	0x000003f0
        /*0ea8*/ 	.word	0x000000ff
        /*0eac*/ 	.word	0x000000d8
        /*0eb0*/ 	.short	0x0100
        /*0eb2*/ 	.byte	0x07
	.zero		1


	//   ....[12]....
        /*0eb4*/ 	.word	0x00000400
        /*0eb8*/ 	.word	0x000000ff
        /*0ebc*/ 	.word	0x00000030
        /*0ec0*/ 	.short	0x0100
        /*0ec2*/ 	.byte	0x07
	.zero		1


	//   ....[13]....
        /*0ec4*/ 	.word	0x00000410
        /*0ec8*/ 	.word	0x000000ff
        /*0ecc*/ 	.word	0x000000e0
        /*0ed0*/ 	.short	0x0100
        /*0ed2*/ 	.byte	0x07
	.zero		1


	//   ....[14]....
        /*0ed4*/ 	.word	0x00000420
        /*0ed8*/ 	.word	0x000000ff
        /*0edc*/ 	.word	0x00000038
        /*0ee0*/ 	.short	0x0100
        /*0ee2*/ 	.byte	0x07
	.zero		1


	//   ....[15]....
        /*0ee4*/ 	.word	0x00000430
        /*0ee8*/ 	.word	0x000000ff
        /*0eec*/ 	.word	0x000000e8
        /*0ef0*/ 	.short	0x0100
        /*0ef2*/ 	.byte	0x07
	.zero		1


	//   ....[16]....
        /*0ef4*/ 	.word	0x00000440
        /*0ef8*/ 	.word	0x000000ff
        /*0efc*/ 	.word	0x00000040
        /*0f00*/ 	.short	0x0100
        /*0f02*/ 	.byte	0x07
	.zero		1


	//   ....[17]....
        /*0f04*/ 	.word	0x00000450
        /*0f08*/ 	.word	0x000000ff
        /*0f0c*/ 	.word	0x000000f0
        /*0f10*/ 	.short	0x0100
        /*0f12*/ 	.byte	0x07
	.zero		1


	//   ....[18]....
        /*0f14*/ 	.word	0x00000460
        /*0f18*/ 	.word	0x000000ff
        /*0f1c*/ 	.word	0x00000048
        /*0f20*/ 	.short	0x0100
        /*0f22*/ 	.byte	0x07
	.zero		1


	//   ....[19]....
        /*0f24*/ 	.word	0x00000470
        /*0f28*/ 	.word	0x000000ff
        /*0f2c*/ 	.word	0x000000f8
        /*0f30*/ 	.short	0x0100
        /*0f32*/ 	.byte	0x07
	.zero		1


	//   ....[20]....
        /*0f34*/ 	.word	0x00000480
        /*0f38*/ 	.word	0x000000ff
        /*0f3c*/ 	.word	0x00000050
        /*0f40*/ 	.short	0x0100
        /*0f42*/ 	.byte	0x07
	.zero		1


	//   ....[21]....
        /*0f44*/ 	.word	0x00000490
        /*0f48*/ 	.word	0x000000ff
        /*0f4c*/ 	.word	0x00000100
        /*0f50*/ 	.short	0x0100
        /*0f52*/ 	.byte	0x07
	.zero		1


	//   ....[22]....
        /*0f54*/ 	.word	0x000004a0
        /*0f58*/ 	.word	0x000000ff
        /*0f5c*/ 	.word	0x00000058
        /*0f60*/ 	.short	0x0100
        /*0f62*/ 	.byte	0x07
	.zero		1


	//   ....[23]....
        /*0f64*/ 	.word	0x000004b0
        /*0f68*/ 	.word	0x000000ff
        /*0f6c*/ 	.word	0x00000108
        /*0f70*/ 	.short	0x0100
        /*0f72*/ 	.byte	0x07
	.zero		1


	//   ....[24]....
        /*0f74*/ 	.word	0x000004c0
        /*0f78*/ 	.word	0x000000ff
        /*0f7c*/ 	.word	0x00000060
        /*0f80*/ 	.short	0x0100
        /*0f82*/ 	.byte	0x07
	.zero		1


	//   ....[25]....
        /*0f84*/ 	.word	0x000004d0
        /*0f88*/ 	.word	0x000000ff
        /*0f8c*/ 	.word	0x00000110
        /*0f90*/ 	.short	0x0100
        /*0f92*/ 	.byte	0x07
	.zero		1


	//   ....[26]....
        /*0f94*/ 	.word	0x000004e0
        /*0f98*/ 	.word	0x000000ff
        /*0f9c*/ 	.word	0x00000068
        /*0fa0*/ 	.short	0x0100
        /*0fa2*/ 	.byte	0x07
	.zero		1


	//   ....[27]....
        /*0fa4*/ 	.word	0x000004f0
        /*0fa8*/ 	.word	0x000000ff
        /*0fac*/ 	.word	0x00000118
        /*0fb0*/ 	.short	0x0100
        /*0fb2*/ 	.byte	0x07
	.zero		1


	//   ....[28]....
        /*0fb4*/ 	.word	0x00000500
        /*0fb8*/ 	.word	0x000000ff
        /*0fbc*/ 	.word	0x00000070
        /*0fc0*/ 	.short	0x0100
        /*0fc2*/ 	.byte	0x07
	.zero		1


	//   ....[29]....
        /*0fc4*/ 	.word	0x00000510
        /*0fc8*/ 	.word	0x000000ff
        /*0fcc*/ 	.word	0x00000120
        /*0fd0*/ 	.short	0x0100
        /*0fd2*/ 	.byte	0x07
	.zero		1


	//   ....[30]....
        /*0fd4*/ 	.word	0x00000520
        /*0fd8*/ 	.word	0x000000ff
        /*0fdc*/ 	.word	0x00000078
        /*0fe0*/ 	.short	0x0100
        /*0fe2*/ 	.byte	0x07
	.zero		1


	//   ....[31]....
        /*0fe4*/ 	.word	0x00000530
        /*0fe8*/ 	.word	0x000000ff
        /*0fec*/ 	.word	0x00000128
        /*0ff0*/ 	.short	0x0100
        /*0ff2*/ 	.byte	0x07
	.zero		1


	//   ....[32]....
        /*0ff4*/ 	.word	0x00000540
        /*0ff8*/ 	.word	0x000000ff
        /*0ffc*/ 	.word	0x00000080
        /*1000*/ 	.short	0x0100
        /*1002*/ 	.byte	0x07
	.zero		1


	//   ....[33]....
        /*1004*/ 	.word	0x00000550
        /*1008*/ 	.word	0x000000ff
        /*100c*/ 	.word	0x00000130
        /*1010*/ 	.short	0x0100
        /*1012*/ 	.byte	0x07
	.zero		1


	//   ....[34]....
        /*1014*/ 	.word	0x00000560
        /*1018*/ 	.word	0x000000ff
        /*101c*/ 	.word	0x00000088
        /*1020*/ 	.short	0x0100
        /*1022*/ 	.byte	0x07
	.zero		1


	//   ....[35]....
        /*1024*/ 	.word	0x00000570
        /*1028*/ 	.word	0x000000ff
        /*102c*/ 	.word	0x00000138
        /*1030*/ 	.short	0x0100
        /*1032*/ 	.byte	0x07
	.zero		1


	//   ....[36]....
        /*1034*/ 	.word	0x00000580
        /*1038*/ 	.word	0x000000ff
        /*103c*/ 	.word	0x00000090
        /*1040*/ 	.short	0x0100
        /*1042*/ 	.byte	0x07
	.zero		1


	//   ....[37]....
        /*1044*/ 	.word	0x00000590
        /*1048*/ 	.word	0x000000ff
        /*104c*/ 	.word	0x00000140
        /*1050*/ 	.short	0x0100
        /*1052*/ 	.byte	0x07
	.zero		1


	//   ....[38]....
        /*1054*/ 	.word	0x000005a0
        /*1058*/ 	.word	0x000000ff
        /*105c*/ 	.word	0x00000098
        /*1060*/ 	.short	0x0100
        /*1062*/ 	.byte	0x07
	.zero		1


	//   ....[39]....
        /*1064*/ 	.word	0x000005b0
        /*1068*/ 	.word	0x000000ff
        /*106c*/ 	.word	0x00000148
        /*1070*/ 	.short	0x0100
        /*1072*/ 	.byte	0x07
	.zero		1


	//   ....[40]....
        /*1074*/ 	.word	0x000005c0
        /*1078*/ 	.word	0x000000ff
        /*107c*/ 	.word	0x000000a0
        /*1080*/ 	.short	0x0100
        /*1082*/ 	.byte	0x07
	.zero		1


	//   ....[41]....
        /*1084*/ 	.word	0x000005d0
        /*1088*/ 	.word	0x000000ff
        /*108c*/ 	.word	0x00000150
        /*1090*/ 	.short	0x0100
        /*1092*/ 	.byte	0x07
	.zero		1


	//   ....[42]....
        /*1094*/ 	.word	0x000005e0
        /*1098*/ 	.word	0x000000ff
        /*109c*/ 	.word	0x000000a8
        /*10a0*/ 	.short	0x0100
        /*10a2*/ 	.byte	0x07
	.zero		1


	//   ....[43]....
        /*10a4*/ 	.word	0x000005f0
        /*10a8*/ 	.word	0x000000ff
        /*10ac*/ 	.word	0x00000158
        /*10b0*/ 	.short	0x0100
        /*10b2*/ 	.byte	0x07
	.zero		1


	//   ....[44]....
        /*10b4*/ 	.word	0x00000ab0
        /*10b8*/ 	.word	0x000000ff
        /*10bc*/ 	.word	0x00000190
        /*10c0*/ 	.short	0x0100
        /*10c2*/ 	.byte	0x07
	.zero		1


	//   ....[45]....
        /*10c4*/ 	.word	0x00000b30
        /*10c8*/ 	.word	0x000000ff
        /*10cc*/ 	.word	0x00000198
        /*10d0*/ 	.short	0x0100
        /*10d2*/ 	.byte	0x07
	.zero		1


	//   ....[46]....
        /*10d4*/ 	.word	0x00000bb0
        /*10d8*/ 	.word	0x000000ff
        /*10dc*/ 	.word	0x00000170
        /*10e0*/ 	.short	0x0100
        /*10e2*/ 	.byte	0x0a
	.zero		1


	//   ....[47]....
        /*10e4*/ 	.word	0x00000bc0
        /*10e8*/ 	.word	0x000000ff
        /*10ec*/ 	.word	0x00000178
        /*10f0*/ 	.short	0x0100
        /*10f2*/ 	.byte	0x0a
	.zero		1


	//   ....[48]....
        /*10f4*/ 	.word	0x00000bd0
        /*10f8*/ 	.word	0x000000ff
        /*10fc*/ 	.word	0x00000180
        /*1100*/ 	.short	0x0100
        /*1102*/ 	.byte	0x0a
	.zero		1


	//   ....[49]....
        /*1104*/ 	.word	0x00000be0
        /*1108*/ 	.word	0x000000ff
        /*110c*/ 	.word	0x00000188
        /*1110*/ 	.short	0x0100
        /*1112*/ 	.byte	0x0a
	.zero		1


	//   ....[50]....
        /*1114*/ 	.word	0x00001a90
        /*1118*/ 	.word	0x000000ff
        /*111c*/ 	.word	0xfffffff8
        /*1120*/ 	.short	0x010a
        /*1122*/ 	.byte	0x11
	.zero		1


	//   ....[51]....
        /*1124*/ 	.word	0x00002470
        /*1128*/ 	.word	0x000000ff
        /*112c*/ 	.word	0x00000000
        /*1130*/ 	.short	0x010a
        /*1132*/ 	.byte	0x06
	.zero		1


	//   ....[52]....
        /*1134*/ 	.word	0x000024b0
        /*1138*/ 	.word	0x000000ff
        /*113c*/ 	.word	0x00000000
        /*1140*/ 	.short	0x010a
        /*1142*/ 	.byte	0x06
	.zero		1


	//   ....[53]....
        /*1144*/ 	.word	0x00003640
        /*1148*/ 	.word	0x000000ff
        /*114c*/ 	.word	0x00000000
        /*1150*/ 	.short	0x010a
        /*1152*/ 	.byte	0x09
	.zero		1


	//   ....[54]....
        /*1154*/ 	.word	0x00003680
        /*1158*/ 	.word	0x000000ff
        /*115c*/ 	.word	0x00000000
        /*1160*/ 	.short	0x010a
        /*1162*/ 	.byte	0x09
	.zero		1


	//   ....[55]....
        /*1164*/ 	.word	0x000046f0
        /*1168*/ 	.word	0x000000e5
        /*116c*/ 	.word	0x00000000
        /*1170*/ 	.short	0x0101
        /*1172*/ 	.byte	0x3f
	.zero		1


	//   ....[56]....
        /*1174*/ 	.word	0x000057b0
        /*1178*/ 	.word	0x000000e3
        /*117c*/ 	.word	0x00000000
        /*1180*/ 	.short	0x0101
        /*1182*/ 	.byte	0x1d
	.zero		1


	//   ....[57]....
        /*1184*/ 	.word	0x00005940
        /*1188*/ 	.word	0x00000018
        /*118c*/ 	.word	0x00000000
        /*1190*/ 	.short	0x0101
        /*1192*/ 	.byte	0x3f
	.zero		1


	//   ....[58]....
        /*1194*/ 	.word	0x00005a00
        /*1198*/ 	.word	0x000000ff
        /*119c*/ 	.word	0x00000008
        /*11a0*/ 	.short	0x010a
        /*11a2*/ 	.byte	0x11
	.zero		1


	//   ....[59]....
        /*11a4*/ 	.word	0x0000ebf0
        /*11a8*/ 	.word	0x00000003
        /*11ac*/ 	.word	0x00000000
        /*11b0*/ 	.short	0x0101
        /*11b2*/ 	.byte	0x1d
	.zero		1


	//   ....[60]....
        /*11b4*/ 	.word	0x0000f640
        /*11b8*/ 	.word	0x0000000c
        /*11bc*/ 	.word	0x000000b0
        /*11c0*/ 	.short	0x010a
        /*11c2*/ 	.byte	0x3f
	.zero		1


	//   ....[61]....
        /*11c4*/ 	.word	0x0000fa10
        /*11c8*/ 	.word	0x00000004
        /*11cc*/ 	.word	0x00000198
        /*11d0*/ 	.short	0x0101
        /*11d2*/ 	.byte	0x3f
	.zero		1


	//   ....[62]....
        /*11d4*/ 	.word	0x00010210
        /*11d8*/ 	.word	0x00000007
        /*11dc*/ 	.word	0x00000000
        /*11e0*/ 	.short	0x010a
        /*11e2*/ 	.byte	0x3f
	.zero		1


	//   ....[63]....
        /*11e4*/ 	.word	0x00010290
        /*11e8*/ 	.word	0x00000009
        /*11ec*/ 	.word	0x00000000
        /*11f0*/ 	.short	0x010a
        /*11f2*/ 	.byte	0x3f
	.zero		1


	//   ....[64]....
        /*11f4*/ 	.word	0x00010320
        /*11f8*/ 	.word	0x00000006
        /*11fc*/ 	.word	0x00000000
        /*1200*/ 	.short	0x010a
        /*1202*/ 	.byte	0x3f
	.zero		1


	//   ....[65]....
        /*1204*/ 	.word	0x000103b0
        /*1208*/ 	.word	0x00000009
        /*120c*/ 	.word	0x00000000
        /*1210*/ 	.short	0x010a
        /*1212*/ 	.byte	0x3f
	.zero		1


	//   ....[66]....
        /*1214*/ 	.word	0x00010440
        /*1218*/ 	.word	0x00000006
        /*121c*/ 	.word	0x00000000
        /*1220*/ 	.short	0x010a
        /*1222*/ 	.byte	0x3f
	.zero		1


	//   ....[67]....
        /*1224*/ 	.word	0x000104d0
        /*1228*/ 	.word	0x00000009
        /*122c*/ 	.word	0x00000000
        /*1230*/ 	.short	0x010a
        /*1232*/ 	.byte	0x3f
	.zero		1


	//   ....[68]....
        /*1234*/ 	.word	0x00010560
        /*1238*/ 	.word	0x00000006
        /*123c*/ 	.word	0x00000000
        /*1240*/ 	.short	0x010a
        /*1242*/ 	.byte	0x3f
	.zero		1


	//   ....[69]....
        /*1244*/ 	.word	0x000105f0
        /*1248*/ 	.word	0x00000009
        /*124c*/ 	.word	0x00000000
        /*1250*/ 	.short	0x010a
        /*1252*/ 	.byte	0x3f
	.zero		1


	//   ....[70]....
        /*1254*/ 	.word	0x00010680
        /*1258*/ 	.word	0x00000006
        /*125c*/ 	.word	0x00000000
        /*1260*/ 	.short	0x010a
        /*1262*/ 	.byte	0x3f
	.zero		1


	//   ....[71]....
        /*1264*/ 	.word	0x00010710
        /*1268*/ 	.word	0x00000009
        /*126c*/ 	.word	0x00000000
        /*1270*/ 	.short	0x010a
        /*1272*/ 	.byte	0x3f
	.zero		1


	//   ....[72]....
        /*1274*/ 	.word	0x000107a0
        /*1278*/ 	.word	0x00000006
        /*127c*/ 	.word	0x00000000
        /*1280*/ 	.short	0x010a
        /*1282*/ 	.byte	0x3f
	.zero		1


	//   ....[73]....
        /*1284*/ 	.word	0x00010830
        /*1288*/ 	.word	0x00000009
        /*128c*/ 	.word	0x00000000
        /*1290*/ 	.short	0x010a
        /*1292*/ 	.byte	0x3f
	.zero		1


	//   ....[74]....
        /*1294*/ 	.word	0x000108c0
        /*1298*/ 	.word	0x00000006
        /*129c*/ 	.word	0x00000000
        /*12a0*/ 	.short	0x010a
        /*12a2*/ 	.byte	0x3f
	.zero		1


	//   ....[75]....
        /*12a4*/ 	.word	0x00010950
        /*12a8*/ 	.word	0x00000009
        /*12ac*/ 	.word	0x00000000
        /*12b0*/ 	.short	0x010a
        /*12b2*/ 	.byte	0x3f
	.zero		1


	//   ....[76]....
        /*12b4*/ 	.word	0x000109e0
        /*12b8*/ 	.word	0x00000006
        /*12bc*/ 	.word	0x00000000
        /*12c0*/ 	.short	0x010a
        /*12c2*/ 	.byte	0x3f
	.zero		1


	//   ....[77]....
        /*12c4*/ 	.word	0x00010a70
        /*12c8*/ 	.word	0x00000009
        /*12cc*/ 	.word	0x00000000
        /*12d0*/ 	.short	0x010a
        /*12d2*/ 	.byte	0x3f
	.zero		1


	//   ....[78]....
        /*12d4*/ 	.word	0x00010b00
        /*12d8*/ 	.word	0x00000006
        /*12dc*/ 	.word	0x00000000
        /*12e0*/ 	.short	0x010a
        /*12e2*/ 	.byte	0x3f
	.zero		1


	//   ....[79]....
        /*12e4*/ 	.word	0x00010b90
        /*12e8*/ 	.word	0x00000009
        /*12ec*/ 	.word	0x00000000
        /*12f0*/ 	.short	0x010a
        /*12f2*/ 	.byte	0x3f
	.zero		1


	//   ....[80]....
        /*12f4*/ 	.word	0x00010c20
        /*12f8*/ 	.word	0x00000006
        /*12fc*/ 	.word	0x00000000
        /*1300*/ 	.short	0x010a
        /*1302*/ 	.byte	0x3f
	.zero		1


	//   ....[81]....
        /*1304*/ 	.word	0x00010cb0
        /*1308*/ 	.word	0x00000009
        /*130c*/ 	.word	0x00000000
        /*1310*/ 	.short	0x010a
        /*1312*/ 	.byte	0x3f
	.zero		1


	//   ....[82]....
        /*1314*/ 	.word	0x00010d40
        /*1318*/ 	.word	0x00000006
        /*131c*/ 	.word	0x00000000
        /*1320*/ 	.short	0x010a
        /*1322*/ 	.byte	0x3f
	.zero		1


	//   ....[83]....
        /*1324*/ 	.word	0x00010dd0
        /*1328*/ 	.word	0x00000003
        /*132c*/ 	.word	0x00000000
        /*1330*/ 	.short	0x010a
        /*1332*/ 	.byte	0x3f
	.zero		1


	//   ....[84]....
        /*1334*/ 	.word	0x00010e40
        /*1338*/ 	.word	0x00000003
        /*133c*/ 	.word	0xfffffff8
        /*1340*/ 	.short	0x010a
        /*1342*/ 	.byte	0x3f
	.zero		1


	//   ....[85]....
        /*1344*/ 	.word	0x00010ea0
        /*1348*/ 	.word	0x00000003
        /*134c*/ 	.word	0x00000000
        /*1350*/ 	.short	0x010a
        /*1352*/ 	.byte	0x3f
	.zero		1


	//   ....[86]....
        /*1354*/ 	.word	0x00010f10
        /*1358*/ 	.word	0x00000000
        /*135c*/ 	.word	0x00000000
        /*1360*/ 	.short	0x010a
        /*1362*/ 	.byte	0x3f
	.zero		1


	//   ....[87]....
        /*1364*/ 	.word	0x00010f80
        /*1368*/ 	.word	0x00000019
        /*136c*/ 	.word	0x00000008
        /*1370*/ 	.short	0x010a
        /*1372*/ 	.byte	0x3f
	.zero		1


	//   ....[88]....
        /*1374*/ 	.word	0x00011050
        /*1378*/ 	.word	0x0000000c
        /*137c*/ 	.word	0x000000b0
        /*1380*/ 	.short	0x010a
        /*1382*/ 	.byte	0x3f
	.zero		1


	//   ....[89]....
        /*1384*/ 	.word	0x00011130
        /*1388*/ 	.word	0x00000007
        /*138c*/ 	.word	0x00000000
        /*1390*/ 	.short	0x010a
        /*1392*/ 	.byte	0x3f
	.zero		1


	//   ....[90]....
        /*1394*/ 	.word	0x00011180
        /*1398*/ 	.word	0x00000009
        /*139c*/ 	.word	0x00000000
        /*13a0*/ 	.short	0x010a
        /*13a2*/ 	.byte	0x3f
	.zero		1


	//   ....[91]....
        /*13a4*/ 	.word	0x000111d0
        /*13a8*/ 	.word	0x00000006
        /*13ac*/ 	.word	0x00000000
        /*13b0*/ 	.short	0x010a
        /*13b2*/ 	.byte	0x3f
	.zero		1


	//   ....[92]....
        /*13b4*/ 	.word	0x00011220
        /*13b8*/ 	.word	0x00000009
        /*13bc*/ 	.word	0x00000000
        /*13c0*/ 	.short	0x010a
        /*13c2*/ 	.byte	0x3f
	.zero		1


	//   ....[93]....
        /*13c4*/ 	.word	0x00011270
        /*13c8*/ 	.word	0x00000006
        /*13cc*/ 	.word	0x00000000
        /*13d0*/ 	.short	0x010a
        /*13d2*/ 	.byte	0x3f
	.zero		1


	//   ....[94]....
        /*13d4*/ 	.word	0x000112c0
        /*13d8*/ 	.word	0x00000009
        /*13dc*/ 	.word	0x00000000
        /*13e0*/ 	.short	0x010a
        /*13e2*/ 	.byte	0x3f
	.zero		1


	//   ....[95]....
        /*13e4*/ 	.word	0x00011310
        /*13e8*/ 	.word	0x00000006
        /*13ec*/ 	.word	0x00000000
        /*13f0*/ 	.short	0x010a
        /*13f2*/ 	.byte	0x3f
	.zero		1


	//   ....[96]....
        /*13f4*/ 	.word	0x00011360
        /*13f8*/ 	.word	0x00000009
        /*13fc*/ 	.word	0x00000000
        /*1400*/ 	.short	0x010a
        /*1402*/ 	.byte	0x3f
	.zero		1


	//   ....[97]....
        /*1404*/ 	.word	0x000113b0
        /*1408*/ 	.word	0x00000006
        /*140c*/ 	.word	0x00000000
        /*1410*/ 	.short	0x010a
        /*1412*/ 	.byte	0x3f
	.zero		1


	//   ....[98]....
        /*1414*/ 	.word	0x00011400
        /*1418*/ 	.word	0x00000009
        /*141c*/ 	.word	0x00000000
        /*1420*/ 	.short	0x010a
        /*1422*/ 	.byte	0x3f
	.zero		1


	//   ....[99]....
        /*1424*/ 	.word	0x00011450
        /*1428*/ 	.word	0x00000006
        /*142c*/ 	.word	0x00000000
        /*1430*/ 	.short	0x010a
        /*1432*/ 	.byte	0x3f
	.zero		1


	//   ....[100]....
        /*1434*/ 	.word	0x000114a0
        /*1438*/ 	.word	0x00000009
        /*143c*/ 	.word	0x00000000
        /*1440*/ 	.short	0x010a
        /*1442*/ 	.byte	0x3f
	.zero		1


	//   ....[101]....
        /*1444*/ 	.word	0x000114f0
        /*1448*/ 	.word	0x00000006
        /*144c*/ 	.word	0x00000000
        /*1450*/ 	.short	0x010a
        /*1452*/ 	.byte	0x3f
	.zero		1


	//   ....[102]....
        /*1454*/ 	.word	0x00011540
        /*1458*/ 	.word	0x00000009
        /*145c*/ 	.word	0x00000000
        /*1460*/ 	.short	0x010a
        /*1462*/ 	.byte	0x3f
	.zero		1


	//   ....[103]....
        /*1464*/ 	.word	0x00011590
        /*1468*/ 	.word	0x00000006
        /*146c*/ 	.word	0x00000000
        /*1470*/ 	.short	0x010a
        /*1472*/ 	.byte	0x3f
	.zero		1


	//   ....[104]....
        /*1474*/ 	.word	0x000115e0
        /*1478*/ 	.word	0x00000009
        /*147c*/ 	.word	0x00000000
        /*1480*/ 	.short	0x010a
        /*1482*/ 	.byte	0x3f
	.zero		1


	//   ....[105]....
        /*1484*/ 	.word	0x00011630
        /*1488*/ 	.word	0x00000006
        /*148c*/ 	.word	0x00000000
        /*1490*/ 	.short	0x010a
        /*1492*/ 	.byte	0x3f
	.zero		1


	//   ....[106]....
        /*1494*/ 	.word	0x00011680
        /*1498*/ 	.word	0x00000009
        /*149c*/ 	.word	0x00000000
        /*14a0*/ 	.short	0x010a
        /*14a2*/ 	.byte	0x3f
	.zero		1


	//   ....[107]....
        /*14a4*/ 	.word	0x000116d0
        /*14a8*/ 	.word	0x00000006
        /*14ac*/ 	.word	0x00000000
        /*14b0*/ 	.short	0x010a
        /*14b2*/ 	.byte	0x3f
	.zero		1


	//   ....[108]....
        /*14b4*/ 	.word	0x00011720
        /*14b8*/ 	.word	0x00000009
        /*14bc*/ 	.word	0x00000000
        /*14c0*/ 	.short	0x010a
        /*14c2*/ 	.byte	0x3f
	.zero		1


	//   ....[109]....
        /*14c4*/ 	.word	0x00011770
        /*14c8*/ 	.word	0x00000006
        /*14cc*/ 	.word	0x00000000
        /*14d0*/ 	.short	0x010a
        /*14d2*/ 	.byte	0x3f
	.zero		1


	//----- nvinfo : EIATTR_NUM_MBARRIERS
	.align		4
.L_30:
        /*14d4*/ 	.byte	0x03, 0x38
        /*14d6*/ 	.short	0x0032


	//----- nvinfo : EIATTR_EXIT_INSTR_OFFSETS
	.align		4
        /*14d8*/ 	.byte	0x04, 0x1c
        /*14da*/ 	.short	(.L_32 - .L_31)


	//   ....[0]....
.L_31:
        /*14dc*/ 	.word	0x000017d0


	//   ....[1]....
        /*14e0*/ 	.word	0x00001830


	//   ....[2]....
        /*14e4*/ 	.word	0x0000f300


	//   ....[3]....
        /*14e8*/ 	.word	0x0000f330


	//   ....[4]....
        /*14ec*/ 	.word	0x00010e20


	//----- nvinfo : EIATTR_MAX_THREADS
	.align		4
.L_32:
        /*14f0*/ 	.byte	0x04, 0x05
        /*14f2*/ 	.short	(.L_34 - .L_33)
.L_33:
        /*14f4*/ 	.word	0x00000180
        /*14f8*/ 	.word	0x00000001
        /*14fc*/ 	.word	0x00000001


	//----- nvinfo : EIATTR_CRS_STACK_SIZE
	.align		4
.L_34:
        /*1500*/ 	.byte	0x04, 0x1e
        /*1502*/ 	.short	(.L_36 - .L_35)
.L_35:
        /*1504*/ 	.word	0x00000000


	//----- nvinfo : EIATTR_CBANK_PARAM_SIZE
	.align		4
.L_36:
        /*1508*/ 	.byte	0x03, 0x19
        /*150a*/ 	.short	0x0470


	//----- nvinfo : EIATTR_PARAM_CBANK
	.align		4
        /*150c*/ 	.byte	0x04, 0x0a
        /*150e*/ 	.short	(.L_38 - .L_37)
	.align		4
.L_37:
        /*1510*/ 	.word	index@(.nv.constant0._ZN7cutlass13device_kernelINS_4gemm6kernel13GemmUniversalIN4cute5tupleIJiiiiEEENS1_10collective13CollectiveMmaINS1_37MainloopSm90TmaGmmaWarpSpecializedFP8ILi22ENS5_IJNS4_1CILi4EEENSA_ILi1EEESC_EEENS1_32KernelTmaWarpSpecializedPingpongEEENS5_IJNSA_ILi64EEENSA_ILi256EEENSA_ILi32EEEEEENS_12float_e4m3_tENS5_IJlSC_lEEESK_SL_NS4_8TiledMMAINS4_8MMA_AtomIJNS4_4SM904GMMA31MMA_64x256x32_F32E4M3E4M3_SS_TNILNSP_7ScaleInE1ELSR_1EEEEEENS4_6LayoutINS5_IJSC_SC_SC_EEENS5_IJNSA_ILi0EEESW_SW_EEEEENS5_IJNS4_10UnderscoreESZ_SZ_EEEEENS4_13SM90_TMA_LOADENS4_14ComposedLayoutINS4_7SwizzleILi1ELi4ELi3EEENS4_18smem_ptr_flag_bitsILi8EEENSU_INS5_IJNSA_ILi8EEESI_EEENS5_IJSI_SC_EEEEEEEvNS4_8identityENS4_23SM90_TMA_LOAD_MULTICASTES1C_vS1D_EENS_8epilogue10collective6detail29Sm90TmaWarpSpecializedAdapterINS1H_15DefaultEpilogueISK_SL_SL_NS1G_6thread17LinearCombinationISK_Li1EffLNS1L_9ScaleType4KindE0ELNS_15FloatRoundStyleE2ESK_EENS1_15EpilogueDefaultEEEEEvvEEEEvNT_6ParamsE)
        /*1514*/ 	.short	0x0210
        /*1516*/ 	.short	0x0470


	//----- nvinfo : EIATTR_SW_WAR
	.align		4
.L_38:
        /*1518*/ 	.byte	0x04, 0x36
        /*151a*/ 	.short	(.L_40 - .L_39)
.L_39:
        /*151c*/ 	.word	0x00000008
.L_40:


//--------------------- .nv.callgraph             --------------------------
	.section	.nv.callgraph,"",@"SHT_CUDA_CALLGRAPH"
	.align	4
	.sectionentsize	8
	.align		4
        /*0000*/ 	.word	0x00000000
	.align		4
        /*0004*/ 	.word	0xffffffff
	.align		4
        /*0008*/ 	.word	0x00000000
	.align		4
        /*000c*/ 	.word	0xfffffffe
	.align		4
        /*0010*/ 	.word	0x00000000
	.align		4
        /*0014*/ 	.word	0xfffffffd
	.align		4
        /*0018*/ 	.word	0x00000000
	.align		4
        /*001c*/ 	.word	0xfffffffc


//--------------------- .nv.constant4             --------------------------
	.section	.nv.constant4,"a",@progbits
	.align	8
	.align		8
.nv.constant4:
        /*0000*/ 	.dword	_ZN40_INTERNAL_96a285d9_4_k_cu_4014e0df_190274cuda3std3__45__cpo5beginE
	.align		8
        /*0008*/ 	.dword	_ZN40_INTERNAL_96a285d9_4_k_cu_4014e0df_190274cuda3std3__45__cpo3endE
	.align		8
        /*0010*/ 	.dword	_ZN40_INTERNAL_96a285d9_4_k_cu_4014e0df_190274cuda3std3__45__cpo6cbeginE
	.align		8
        /*0018*/ 	.dword	_ZN40_INTERNAL_96a285d9_4_k_cu_4014e0df_190274cuda3std3__45__cpo4cendE
	.align		8
        /*0020*/ 	.dword	_ZN40_INTERNAL_96a285d9_4_k_cu_4014e0df_190274cuda3std3__442_GLOBAL__N__96a285d9_4_k_cu_4014e0df_190276ignoreE
	.align		8
        /*0028*/ 	.dword	_ZN40_INTERNAL_96a285d9_4_k_cu_4014e0df_190274cuda3std3__419piecewise_constructE
	.align		8
        /*0030*/ 	.dword	_ZN40_INTERNAL_96a285d9_4_k_cu_4014e0df_190274cuda3std3__48in_placeE
	.align		8
        /*0038*/ 	.dword	_ZN40_INTERNAL_96a285d9_4_k_cu_4014e0df_190274cuda3std6ranges3__45__cpo4swapE
	.align		8
        /*0040*/ 	.dword	_ZN40_INTERNAL_96a285d9_4_k_cu_4014e0df_190274cuda3std6ranges3__45__cpo9iter_moveE
	.align		8
        /*0048*/ 	.dword	_ZN40_INTERNAL_96a285d9_4_k_cu_4014e0df_190274cute7productE
	.align		8
        /*0050*/ 	.dword	_ZN40_INTERNAL_96a285d9_4_k_cu_4014e0df_190274cute1_E


//--------------------- .text._ZN7cutlass13device_kernelINS_4gemm6kernel13GemmUniversalIN4cute5tupleIJiiiiEEENS1_10collective13CollectiveMmaINS1_37MainloopSm90TmaGmmaWarpSpecializedFP8ILi22ENS5_IJNS4_1CILi4EEENSA_ILi1EEESC_EEENS1_32KernelTmaWarpSpecializedPingpongEEENS5_IJNSA_ILi64EEENSA_ILi256EEENSA_ILi32EEEEEENS_12float_e4m3_tENS5_IJlSC_lEEESK_SL_NS4_8TiledMMAINS4_8MMA_AtomIJNS4_4SM904GMMA31MMA_64x256x32_F32E4M3E4M3_SS_TNILNSP_7ScaleInE1ELSR_1EEEEEENS4_6LayoutINS5_IJSC_SC_SC_EEENS5_IJNSA_ILi0EEESW_SW_EEEEENS5_IJNS4_10UnderscoreESZ_SZ_EEEEENS4_13SM90_TMA_LOADENS4_14ComposedLayoutINS4_7SwizzleILi1ELi4ELi3EEENS4_18smem_ptr_flag_bitsILi8EEENSU_INS5_IJNSA_ILi8EEESI_EEENS5_IJSI_SC_EEEEEEEvNS4_8identityENS4_23SM90_TMA_LOAD_MULTICASTES1C_vS1D_EENS_8epilogue10collective6detail29Sm90TmaWarpSpecializedAdapterINS1H_15DefaultEpilogueISK_SL_SL_NS1G_6thread17LinearCombinationISK_Li1EffLNS1L_9ScaleType4KindE0ELNS_15FloatRoundStyleE2ESK_EENS1_15EpilogueDefaultEEEEEvvEEEEvNT_6ParamsE --------------------------
	.section	.text._ZN7cutlass13device_kernelINS_4gemm6kernel13GemmUniversalIN4cute5tupleIJiiiiEEENS1_10collective13CollectiveMmaINS1_37MainloopSm90TmaGmmaWarpSpecializedFP8ILi22ENS5_IJNS4_1CILi4EEENSA_ILi1EEESC_EEENS1_32KernelTmaWarpSpecializedPingpongEEENS5_IJNSA_ILi64EEENSA_ILi256EEENSA_ILi32EEEEEENS_12float_e4m3_tENS5_IJlSC_lEEESK_SL_NS4_8TiledMMAINS4_8MMA_AtomIJNS4_4SM904GMMA31MMA_64x256x32_F32E4M3E4M3_SS_TNILNSP_7ScaleInE1ELSR_1EEEEEENS4_6LayoutINS5_IJSC_SC_SC_EEENS5_IJNSA_ILi0EEESW_SW_EEEEENS5_IJNS4_10UnderscoreESZ_SZ_EEEEENS4_13SM90_TMA_LOADENS4_14ComposedLayoutINS4_7SwizzleILi1ELi4ELi3EEENS4_18smem_ptr_flag_bitsILi8EEENSU_INS5_IJNSA_ILi8EEESI_EEENS5_IJSI_SC_EEEEEEEvNS4_8identityENS4_23SM90_TMA_LOAD_MULTICASTES1C_vS1D_EENS_8epilogue10collective6detail29Sm90TmaWarpSpecializedAdapterINS1H_15DefaultEpilogueISK_SL_SL_NS1G_6thread17LinearCombinationISK_Li1EffLNS1L_9ScaleType4KindE0ELNS_15FloatRoundStyleE2ESK_EENS1_15EpilogueDefaultEEEEEvvEEEEvNT_6ParamsE,"ax",@progbits
	.align	128
.text._ZN7cutlass13device_kernelINS_4gemm6kernel13GemmUniversalIN4cute5tupleIJiiiiEEENS1_10collective13CollectiveMmaINS1_37MainloopSm90TmaGmmaWarpSpecializedFP8ILi22ENS5_IJNS4_1CILi4EEENSA_ILi1EEESC_EEENS1_32KernelTmaWarpSpecializedPingpongEEENS5_IJNSA_ILi64EEENSA_ILi256EEENSA_ILi32EEEEEENS_12float_e4m3_tENS5_IJlSC_lEEESK_SL_NS4_8TiledMMAINS4_8MMA_AtomIJNS4_4SM904GMMA31MMA_64x256x32_F32E4M3E4M3_SS_TNILNSP_7ScaleInE1ELSR_1EEEEEENS4_6LayoutINS5_IJSC_SC_SC_EEENS5_IJNSA_ILi0EEESW_SW_EEEEENS5_IJNS4_10UnderscoreESZ_SZ_EEEEENS4_13SM90_TMA_LOADENS4_14ComposedLayoutINS4_7SwizzleILi1ELi4ELi3EEENS4_18smem_ptr_flag_bitsILi8EEENSU_INS5_IJNSA_ILi8EEESI_EEENS5_IJSI_SC_EEEEEEEvNS4_8identityENS4_23SM90_TMA_LOAD_MULTICASTES1C_vS1D_EENS_8epilogue10collective6detail29Sm90TmaWarpSpecializedAdapterINS1H_15DefaultEpilogueISK_SL_SL_NS1G_6thread17LinearCombinationISK_Li1EffLNS1L_9ScaleType4KindE0ELNS_15FloatRoundStyleE2ESK_EENS1_15EpilogueDefaultEEEEEvvEEEEvNT_6ParamsE:
        .type           _ZN7cutlass13device_kernelINS_4gemm6kernel13GemmUniversalIN4cute5tupleIJiiiiEEENS1_10collective13CollectiveMmaINS1_37MainloopSm90TmaGmmaWarpSpecializedFP8ILi22ENS5_IJNS4_1CILi4EEENSA_ILi1EEESC_EEENS1_32KernelTmaWarpSpecializedPingpongEEENS5_IJNSA_ILi64EEENSA_ILi256EEENSA_ILi32EEEEEENS_12float_e4m3_tENS5_IJlSC_lEEESK_SL_NS4_8TiledMMAINS4_8MMA_AtomIJNS4_4SM904GMMA31MMA_64x256x32_F32E4M3E4M3_SS_TNILNSP_7ScaleInE1ELSR_1EEEEEENS4_6LayoutINS5_IJSC_SC_SC_EEENS5_IJNSA_ILi0EEESW_SW_EEEEENS5_IJNS4_10UnderscoreESZ_SZ_EEEEENS4_13SM90_TMA_LOADENS4_14ComposedLayoutINS4_7SwizzleILi1ELi4ELi3EEENS4_18smem_ptr_flag_bitsILi8EEENSU_INS5_IJNSA_ILi8EEESI_EEENS5_IJSI_SC_EEEEEEEvNS4_8identityENS4_23SM90_TMA_LOAD_MULTICASTES1C_vS1D_EENS_8epilogue10collective6detail29Sm90TmaWarpSpecializedAdapterINS1H_15DefaultEpilogueISK_SL_SL_NS1G_6thread17LinearCombinationISK_Li1EffLNS1L_9ScaleType4KindE0ELNS_15FloatRoundStyleE2ESK_EENS1_15EpilogueDefaultEEEEEvvEEEEvNT_6ParamsE,@function
        .size           _ZN7cutlass13device_kernelINS_4gemm6kernel13GemmUniversalIN4cute5tupleIJiiiiEEENS1_10collective13CollectiveMmaINS1_37MainloopSm90TmaGmmaWarpSpecializedFP8ILi22ENS5_IJNS4_1CILi4EEENSA_ILi1EEESC_EEENS1_32KernelTmaWarpSpecializedPingpongEEENS5_IJNSA_ILi64EEENSA_ILi256EEENSA_ILi32EEEEEENS_12float_e4m3_tENS5_IJlSC_lEEESK_SL_NS4_8TiledMMAINS4_8MMA_AtomIJNS4_4SM904GMMA31MMA_64x256x32_F32E4M3E4M3_SS_TNILNSP_7ScaleInE1ELSR_1EEEEEENS4_6LayoutINS5_IJSC_SC_SC_EEENS5_IJNSA_ILi0EEESW_SW_EEEEENS5_IJNS4_10UnderscoreESZ_SZ_EEEEENS4_13SM90_TMA_LOADENS4_14ComposedLayoutINS4_7SwizzleILi1ELi4ELi3EEENS4_18smem_ptr_flag_bitsILi8EEENSU_INS5_IJNSA_ILi8EEESI_EEENS5_IJSI_SC_EEEEEEEvNS4_8identityENS4_23SM90_TMA_LOAD_MULTICASTES1C_vS1D_EENS_8epilogue10collective6detail29Sm90TmaWarpSpecializedAdapterINS1H_15DefaultEpilogueISK_SL_SL_NS1G_6thread17LinearCombinationISK_Li1EffLNS1L_9ScaleType4KindE0ELNS_15FloatRoundStyleE2ESK_EENS1_15EpilogueDefaultEEEEEvvEEEEvNT_6ParamsE,(.L_x_373 - _ZN7cutlass13device_kernelINS_4gemm6kernel13GemmUniversalIN4cute5tupleIJiiiiEEENS1_10collective13CollectiveMmaINS1_37MainloopSm90TmaGmmaWarpSpecializedFP8ILi22ENS5_IJNS4_1CILi4EEENSA_ILi1EEESC_EEENS1_32KernelTmaWarpSpecializedPingpongEEENS5_IJNSA_ILi64EEENSA_ILi256EEENSA_ILi32EEEEEENS_12float_e4m3_tENS5_IJlSC_lEEESK_SL_NS4_8TiledMMAINS4_8MMA_AtomIJNS4_4SM904GMMA31MMA_64x256x32_F32E4M3E4M3_SS_TNILNSP_7ScaleInE1ELSR_1EEEEEENS4_6LayoutINS5_IJSC_SC_SC_EEENS5_IJNSA_ILi0EEESW_SW_EEEEENS5_IJNS4_10UnderscoreESZ_SZ_EEEEENS4_13SM90_TMA_LOADENS4_14ComposedLayoutINS4_7SwizzleILi1ELi4ELi3EEENS4_18smem_ptr_flag_bitsILi8EEENSU_INS5_IJNSA_ILi8EEESI_EEENS5_IJSI_SC_EEEEEEEvNS4_8identityENS4_23SM90_TMA_LOAD_MULTICASTES1C_vS1D_EENS_8epilogue10collective6detail29Sm90TmaWarpSpecializedAdapterINS1H_15DefaultEpilogueISK_SL_SL_NS1G_6thread17LinearCombinationISK_Li1EffLNS1L_9ScaleType4KindE0ELNS_15FloatRoundStyleE2ESK_EENS1_15EpilogueDefaultEEEEEvvEEEEvNT_6ParamsE)
        .other          _ZN7cutlass13device_kernelINS_4gemm6kernel13GemmUniversalIN4cute5tupleIJiiiiEEENS1_10collective13CollectiveMmaINS1_37MainloopSm90TmaGmmaWarpSpecializedFP8ILi22ENS5_IJNS4_1CILi4EEENSA_ILi1EEESC_EEENS1_32KernelTmaWarpSpecializedPingpongEEENS5_IJNSA_ILi64EEENSA_ILi256EEENSA_ILi32EEEEEENS_12float_e4m3_tENS5_IJlSC_lEEESK_SL_NS4_8TiledMMAINS4_8MMA_AtomIJNS4_4SM904GMMA31MMA_64x256x32_F32E4M3E4M3_SS_TNILNSP_7ScaleInE1ELSR_1EEEEEENS4_6LayoutINS5_IJSC_SC_SC_EEENS5_IJNSA_ILi0EEESW_SW_EEEEENS5_IJNS4_10UnderscoreESZ_SZ_EEEEENS4_13SM90_TMA_LOADENS4_14ComposedLayoutINS4_7SwizzleILi1ELi4ELi3EEENS4_18smem_ptr_flag_bitsILi8EEENSU_INS5_IJNSA_ILi8EEESI_EEENS5_IJSI_SC_EEEEEEEvNS4_8identityENS4_23SM90_TMA_LOAD_MULTICASTES1C_vS1D_EENS_8epilogue10collective6detail29Sm90TmaWarpSpecializedAdapterINS1H_15DefaultEpilogueISK_SL_SL_NS1G_6thread17LinearCombinationISK_Li1EffLNS1L_9ScaleType4KindE0ELNS_15FloatRoundStyleE2ESK_EENS1_15EpilogueDefaultEEEEEvvEEEEvNT_6ParamsE,@"STO_CUDA_ENTRY STV_DEFAULT"
_ZN7cutlass13device_kernelINS_4gemm6kernel13GemmUniversalIN4cute5tupleIJiiiiEEENS1_10collective13CollectiveMmaINS1_37MainloopSm90TmaGmmaWarpSpecializedFP8ILi22ENS5_IJNS4_1CILi4EEENSA_ILi1EEESC_EEENS1_32KernelTmaWarpSpecializedPingpongEEENS5_IJNSA_ILi64EEENSA_ILi256EEENSA_ILi32EEEEEENS_12float_e4m3_tENS5_IJlSC_lEEESK_SL_NS4_8TiledMMAINS4_8MMA_AtomIJNS4_4SM904GMMA31MMA_64x256x32_F32E4M3E4M3_SS_TNILNSP_7ScaleInE1ELSR_1EEEEEENS4_6LayoutINS5_IJSC_SC_SC_EEENS5_IJNSA_ILi0EEESW_SW_EEEEENS5_IJNS4_10UnderscoreESZ_SZ_EEEEENS4_13SM90_TMA_LOADENS4_14ComposedLayoutINS4_7SwizzleILi1ELi4ELi3EEENS4_18smem_ptr_flag_bitsILi8EEENSU_INS5_IJNSA_ILi8EEESI_EEENS5_IJSI_SC_EEEEEEEvNS4_8identityENS4_23SM90_TMA_LOAD_MULTICASTES1C_vS1D_EENS_8epilogue10collective6detail29Sm90TmaWarpSpecializedAdapterINS1H_15DefaultEpilogueISK_SL_SL_NS1G_6thread17LinearCombinationISK_Li1EffLNS1L_9ScaleType4KindE0ELNS_15FloatRoundStyleE2ESK_EENS1_15EpilogueDefaultEEEEEvvEEEEvNT_6ParamsE:
[----:B------:R-:W0:Y:S02]  /*0000*/  LDC R1, c[0x0][0x28] ;  /* 0x00000a00ff017b82 */ /* 0x000e240000000800 */
[----:B0-----:R-:W-:Y:S01]  /*0010*/  VIADD R1, R1, 0xfffffee8 ;  /* 0xfffffee801017836 */ /* 0x001fe20000000000 */
[----:B------:R-:W0:Y:S01]  /*0020*/  S2R R2, SR_TID.X ;  /* 0x0000000000027919 */ /* 0x000e220000002100 */
[----:B------:R-:W-:Y:S01]  /*0030*/  ELECT P0, URZ, PT ;  /* 0x00000000003f782f */ /* 0x000fe20003800000 */
[----:B------:R-:W-:Y:S01]  /*0040*/  BSSY B0, `(.L_x_0) ;  /* 0x0000014000007945 */ /* 0x000fe20003800000 */
[--C-:B0-----:R-:W-:Y:S02]  /*0050*/  SHF.R.U32.HI R0, RZ, 0x5, R2.reuse ;  /* 0x00000005ff007819 */ /* 0x101fe40000011602 */
[----:B------:R-:W-:-:S03]  /*0060*/  SHF.R.U32.HI R5, RZ, 0x7, R2 ;  /* 0x00000007ff057819 */ /* 0x000fc60000011602 */
[----:B------:R-:W0:Y:S02]  /*0070*/  SHFL.IDX PT, R3, R0, RZ, 0x1f ;  /* 0x00001fff00037589 */ /* 0x000e2400000e0000 */
[----:B0-----:R-:W-:Y:S02]  /*0080*/  R2UR UR6, R3 ;  /* 0x00000000030672ca */ /* 0x001fe400000e0000 */
[----:B------:R0:W1:Y:S11]  /*0090*/  SHFL.IDX PT, R3, R5, RZ, 0x1f ;  /* 0x00001fff05037589 */ /* 0x00007600000e0000 */
[----:B------:R-:W-:-:S02]  /*00a0*/  USHF.R.S32.HI UR4, URZ, 0x1f, UR6 ;  /* 0x0000001f3f047899 */ /* 0x000fc40008011406 */
[----:B------:R-:W-:Y:S02]  /*00b0*/  ISETP.NE.OR P0, PT, RZ, UR6, !P0 ;  /* 0x00000006ff007c0c */ /* 0x000fe4000c705670 */
[----:B------:R-:W-:-:S04]  /*00c0*/  ULEA.HI UR4, UR4, UR6, URZ, 0x2 ;  /* 0x0000000604047291 */ /* 0x000fc8000f8f103f */
[----:B------:R-:W-:-:S04]  /*00d0*/  ULOP3.LUT UR4, UR4, 0xfffffffc, URZ, 0xc0, !UPT ;  /* 0xfffffffc04047892 */ /* 0x000fc8000f8ec03f */
[----:B------:R-:W-:-:S03]  /*00e0*/  UIADD3 UR6, UR6, -UR4, URZ ;  /* 0x8000000406067290 */ /* 0x000fc6000fffe03f */
[----:B01----:R-:W-:Y:S09]  /*00f0*/  @P0 BRA `(.L_x_1) ;  /* 0x0000000000200947 */ /* 0x003ff20003800000 */
[----:B------:R-:W-:Y:S02]  /*0100*/  ULDC.64 UR4, c[0x0][0x198] ;  /* 0x0000660000047ab9 */ /* 0x000fe40000000a00 */
[----:B------:R-:W-:Y:S02]  /*0110*/  UIADD3 UR8, UP0, UR4, 0xf0, URZ ;  /* 0x000000f004087890 */ /* 0x000fe4000ff1e03f */
[----:B------:R-:W-:Y:S02]  /*0120*/  UIADD3 UR4, UP1, UR4, 0x1f0, URZ ;  /* 0x000001f004047890 */ /* 0x000fe4000ff3e03f */
[----:B------:R-:W-:Y:S02]  /*0130*/  UIADD3.X UR9, URZ, UR5, URZ, UP0, !UPT ;  /* 0x000000053f097290 */ /* 0x000fe400087fe43f */
[----:B------:R-:W-:-:S07]  /*0140*/  UIADD3.X UR5, URZ, UR5, URZ, UP1, !UPT ;  /* 0x000000053f057290 */ /* 0x000fce0008ffe43f */
[----:B------:R0:W-:Y:S02]  /*0150*/  UTMACCTL.PF [UR8] ;  /* 0x00000000080079b9 */ /* 0x0001e40008040000 */
[----:B------:R0:W-:Y:S02]  /*0160*/  UTMACCTL.PF [UR4] ;  /* 0x00000000040079b9 */ /* 0x0001e40008040000 */
[----:B0-----:R-:W-:Y:S01]  /*0170*/  NOP ;  /* 0x0000000000007918 */ /* 0x001fe20000000000 */
.L_x_1:
[----:B------:R-:W-:Y:S05]  /*0180*/  BSYNC B0 ;  /* 0x0000000000007941 */ /* 0x000fea0003800000 */
.L_x_0:
[----:B------:R-:W0:Y:S01]  /*0190*/  SHFL.IDX PT, R6, R0, RZ, 0x1f ;  /* 0x00001fff00067589 */ /* 0x000e2200000e0000 */
[----:B------:R-:W-:Y:S01]  /*01a0*/  R2UR UR14, R3 ;  /* 0x00000000030e72ca */ /* 0x000fe200000e0000 */
[----:B------:R-:W-:Y:S01]  /*01b0*/  UISETP.NE.AND UP0, UPT, UR6, 0x3, UPT ;  /* 0x000000030600788c */ /* 0x000fe2000bf05270 */
[----:B------:R-:W-:-:S03]  /*01c0*/  SHF.R.S32.HI R3, RZ, 0x1f, R2 ;  /* 0x0000001fff037819 */ /* 0x000fc60000011402 */
[----:B------:R-:W-:-:S08]  /*01d0*/  UISETP.EQ.OR UP0, UPT, UR6, URZ, !UP0 ;  /* 0x0000003f0600728c */ /* 0x000fd0000c702670 */
[----:B------:R-:W-:Y:S02]  /*01e0*/  UIADD3 UR12, UR14, -0x1, URZ ;  /* 0xffffffff0e0c7890 */ /* 0x000fe4000fffe03f */
[----:B------:R-:W-:Y:S02]  /*01f0*/  UISETP.EQ.AND UP0, UPT, UR14, URZ, UP0 ;  /* 0x0000003f0e00728c */ /* 0x000fe40008702270 */
[----:B------:R-:W-:Y:S02]  /*0200*/  UISETP.GE.U32.AND UP1, UPT, UR12, 0x2, UPT ;  /* 0x000000020c00788c */ /* 0x000fe4000bf26070 */
[----:B------:R-:W-:Y:S01]  /*0210*/  USEL UR13, URZ, 0x1, !UP0 ;  /* 0x000000013f0d7887 */ /* 0x000fe2000c000000 */
[----:B0-----:R-:W-:-:S03]  /*0220*/  ISETP.NE.AND P0, PT, R6, RZ, PT ;  /* 0x000000ff0600720c */ /* 0x001fc60003f05270 */
[----:B------:R-:W-:-:S10]  /*0230*/  USEL UR13, UR13, 0x2, UP1 ;  /* 0x000000020d0d7887 */ /* 0x000fd40008800000 */
[----:B------:R-:W-:Y:S05]  /*0240*/  @P0 BRA `(.L_x_2) ;  /* 0x0000000000f40947 */ /* 0x000fea0003800000 */
[----:B------:R-:W-:Y:S01]  /*0250*/  ELECT P0, URZ, PT ;  /* 0x00000000003f782f */ /* 0x000fe20003800000 */
[----:B------:R-:W-:-:S12]  /*0260*/  BSSY B0, `(.L_x_2) ;  /* 0x000003b000007945 */ /* 0x000fd80003800000 */
[----:B------:R-:W-:Y:S05]  /*0270*/  @!P0 BRA `(.L_x_3) ;  /* 0x0000000000e48947 */ /* 0x000fea0003800000 */
[----:B------:R-:W0:Y:S01]  /*0280*/  S2UR UR7, SR_CgaCtaId ;  /* 0x00000000000779c3 */ /* 0x000e220000008800 */
[----:B------:R-:W-:Y:S01]  /*0290*/  UMOV UR4, 0x400 ;  /* 0x0000040000047882 */ /* 0x000fe20000000000 */
[----:B------:R-:W-:Y:S01]  /*02a0*/  UMOV UR5, 0x1 ;  /* 0x0000000100057882 */ /* 0x000fe20000000000 */
[----:B------:R-:W-:Y:S02]  /*02b0*/  UMOV UR8, 0x4 ;  /* 0x0000000400087882 */ /* 0x000fe40000000000 */
[----:B------:R-:W-:-:S04]  /*02c0*/  UIADD3 UR8, -UR8, 0x100000, URZ ;  /* 0x0010000008087890 */ /* 0x000fc8000fffe13f */
[----:B------:R-:W-:Y:S02]  /*02d0*/  USHF.L.U32 UR9, UR8, 0xb, URZ ;  /* 0x0000000b08097899 */ /* 0x000fe4000800063f */
[----:B------:R-:W-:Y:S02]  /*02e0*/  USHF.L.U32 UR8, UR8, 0x1, URZ ;  /* 0x0000000108087899 */ /* 0x000fe4000800063f */
[----:B0-----:R-:W-:Y:S02]  /*02f0*/  ULEA UR7, UR7, UR4, 0x18 ;  /* 0x0000000407077291 */ /* 0x001fe4000f8ec03f */
[----:B------:R-:W-:-:S04]  /*0300*/  UIADD3 UR4, -UR5, 0x100000, URZ ;  /* 0x0010000005047890 */ /* 0x000fc8000fffe13f */
[----:B------:R-:W-:Y:S02]  /*0310*/  USHF.L.U32 UR5, UR4, 0xb, URZ ;  /* 0x0000000b04057899 */ /* 0x000fe4000800063f */
[----:B------:R-:W-:Y:S01]  /*0320*/  USHF.L.U32 UR4, UR4, 0x1, URZ ;  /* 0x0000000104047899 */ /* 0x000fe2000800063f */
[----:B------:R-:W0:Y:S11]  /*0330*/  FENCE.VIEW.ASYNC.S ;  /* 0x00000000000073c6 */ /* 0x000e360000000000 */
[----:B0-----:R0:W1:Y:S01]  /*0340*/  SYNCS.EXCH.64 URZ, [UR7], UR4 ;  /* 0x00000004073f75b2 */ /* 0x0010620008000100 */
[----:B------:R0:W2:Y:S01]  /*0350*/  SYNCS.EXCH.64 URZ, [UR7+0xb0], UR8 ;  /* 0x0000b008073f75b2 */ /* 0x0000a20008000100 */
[----:B------:R0:W3:Y:S01]  /*0360*/  SYNCS.EXCH.64 URZ, [UR7+0x8], UR4 ;  /* 0x00000804073f75b2 */ /* 0x0000e20008000100 */
[----:B------:R0:W4:Y:S01]  /*0370*/  SYNCS.EXCH.64 URZ, [UR7+0xb8], UR8 ;  /* 0x0000b808073f75b2 */ /* 0x0001220008000100 */
[----:B------:R0:W0:Y:S01]  /*0380*/  SYNCS.EXCH.64 URZ, [UR7+0x10], UR4 ;  /* 0x00001004073f75b2 */ /* 0x0000220008000100 */
        /* <DEDUP_REMOVED lines=39> */
[----:B-1234-:R-:W-:Y:S01]  /*0600*/  NOP ;  /* 0x0000000000007918 */ /* 0x01efe20000000000 */
.L_x_3:
[----:B0-----:R-:W-:Y:S05]  /*0610*/  BSYNC B0 ;  /* 0x0000000000007941 */ /* 0x001fea0003800000 */
.L_x_2:
[----:B------:R-:W-:Y:S01]  /*0620*/  LEA.HI R3, R3, R2, RZ, 0x7 ;  /* 0x0000000203037211 */ /* 0x000fe200078f38ff */
[----:B------:R-:W0:Y:S01]  /*0630*/  SHFL.IDX PT, R8, R0, RZ, 0x1f ;  /* 0x00001fff00087589 */ /* 0x000e2200000e0000 */
[----:B------:R-:W1:Y:S01]  /*0640*/  S2UR UR15, SR_CTAID.X ;  /* 0x00000000000f79c3 */ /* 0x000e620000002500 */
[----:B------:R-:W-:Y:S02]  /*0650*/  ELECT P0, URZ, PT ;  /* 0x00000000003f782f */ /* 0x000fe40003800000 */
[----:B------:R-:W-:Y:S01]  /*0660*/  LOP3.LUT R3, R3, 0xffffff80, RZ, 0xc0, !PT ;  /* 0xffffff8003037812 */ /* 0x000fe200078ec0ff */
[----:B------:R1:W2:Y:S01]  /*0670*/  SHFL.IDX PT, R10, R0, RZ, 0x1f ;  /* 0x00001fff000a7589 */ /* 0x0002a200000e0000 */
[----:B------:R-:W-:Y:S01]  /*0680*/  SHF.R.S32.HI R9, RZ, 0x1f, R6 ;  /* 0x0000001fff097819 */ /* 0x000fe20000011406 */
[----:B------:R-:W-:Y:S01]  /*0690*/  ULDC UR4, c[0x0][0x150] ;  /* 0x0000540000047ab9 */ /* 0x000fe20000000800 */
[----:B------:R-:W-:Y:S01]  /*06a0*/  ELECT P1, URZ, PT ;  /* 0x00000000003f782f */ /* 0x000fe20003820000 */
[----:B------:R-:W-:Y:S01]  /*06b0*/  IMAD.IADD R3, R2, 0x1, -R3 ;  /* 0x0000000102037824 */ /* 0x000fe200078e0a03 */
[----:B------:R-:W-:Y:S01]  /*06c0*/  LEA.HI R9, R9, R6, RZ, 0x2 ;  /* 0x0000000609097211 */ /* 0x000fe200078f10ff */
[----:B------:R-:W3:Y:S01]  /*06d0*/  LDC R11, c[0x0][0x144] ;  /* 0x00005100ff0b7b82 */ /* 0x000ee20000000800 */
[----:B------:R-:W-:Y:S01]  /*06e0*/  UMOV UR9, 0x80 ;  /* 0x0000008000097882 */ /* 0x000fe20000000000 */
[----:B------:R-:W-:Y:S01]  /*06f0*/  NOP ;  /* 0x0000000000007918 */ /* 0x000fe20000000000 */
[----:B------:R-:W-:Y:S01]  /*0700*/  SHF.R.S32.HI R12, RZ, 0x1f, R3 ;  /* 0x0000001fff0c7819 */ /* 0x000fe20000011403 */
[----:B------:R-:W-:Y:S01]  /*0710*/  NOP ;  /* 0x0000000000007918 */ /* 0x000fe20000000000 */
[----:B------:R-:W-:-:S02]  /*0720*/  LOP3.LUT R9, R9, 0x3ffffffc, RZ, 0xc0, !PT ;  /* 0x3ffffffc09097812 */ /* 0x000fc400078ec0ff */
[----:B------:R-:W-:Y:S01]  /*0730*/  LEA.HI R4, R12, R3, RZ, 0x3 ;  /* 0x000000030c047211 */ /* 0x000fe200078f18ff */
[----:B------:R-:W4:Y:S01]  /*0740*/  LDC R15, c[0x0][0x148] ;  /* 0x00005200ff0f7b82 */ /* 0x000f220000000800 */
[----:B------:R-:W-:Y:S01]  /*0750*/  ISETP.NE.AND P3, PT, RZ, UR14, PT ;  /* 0x0000000eff007c0c */ /* 0x000fe2000bf65270 */
[----:B------:R-:W-:Y:S01]  /*0760*/  IMAD.IADD R9, R6, 0x1, -R9 ;  /* 0x0000000106097824 */ /* 0x000fe200078e0a09 */
[--C-:B------:R-:W-:Y:S01]  /*0770*/  SHF.R.S32.HI R7, RZ, 0x3, R4.reuse ;  /* 0x00000003ff077819 */ /* 0x100fe20000011404 */
[----:B------:R-:W5:Y:S01]  /*0780*/  SHFL.IDX PT, R6, R5, RZ, 0x1f ;  /* 0x00001fff05067589 */ /* 0x000f6200000e0000 */
[----:B------:R-:W-:Y:S02]  /*0790*/  SHF.R.S32.HI R4, RZ, 0x1f, R4 ;  /* 0x0000001fff047819 */ /* 0x000fe40000011404 */
[----:B0-----:R-:W-:Y:S02]  /*07a0*/  ISETP.NE.OR P0, PT, R8, RZ, !P0 ;  /* 0x000000ff0800720c */ /* 0x001fe40004705670 */
[----:B------:R-:W-:-:S02]  /*07b0*/  LEA.HI R8, R4, R7, RZ, 0x2 ;  /* 0x0000000704087211 */ /* 0x000fc400078f10ff */
[----:B------:R-:W0:Y:S01]  /*07c0*/  S2R R4, SR_CTAID.Y ;  /* 0x0000000000047919 */ /* 0x000e220000002600 */
[----:B-1----:R-:W-:Y:S02]  /*07d0*/  I2FP.F32.U32 R0, UR15 ;  /* 0x0000000f00007c45 */ /* 0x002fe40008201000 */
[----:B------:R-:W-:Y:S02]  /*07e0*/  LOP3.LUT R8, R8, 0xfffffffc, RZ, 0xc0, !PT ;  /* 0xfffffffc08087812 */ /* 0x000fe400078ec0ff */
[----:B--2---:R-:W-:Y:S01]  /*07f0*/  ISETP.NE.OR P1, PT, R10, RZ, !P1 ;  /* 0x000000ff0a00720c */ /* 0x004fe20004f25670 */
[----:B------:R-:W-:Y:S01]  /*0800*/  FMUL R0, R0, UR4 ;  /* 0x0000000400007c20 */ /* 0x000fe20008400000 */
[----:B------:R-:W-:Y:S01]  /*0810*/  ULDC UR4, c[0x0][0x154] ;  /* 0x0000550000047ab9 */ /* 0x000fe20000000800 */
[----:B------:R-:W-:Y:S01]  /*0820*/  IMAD.IADD R8, R7, 0x1, -R8 ;  /* 0x0000000107087824 */ /* 0x000fe200078e0a08 */
[----:B------:R-:W-:-:S03]  /*0830*/  VOTEU.ALL UP0, P0 ;  /* 0x00000000003f7886 */ /* 0x000fc60000000000 */
[----:B------:R-:W1:Y:S01]  /*0840*/  F2I.U32.TRUNC.NTZ R0, R0 ;  /* 0x0000000000007305 */ /* 0x000e62000020f000 */
[----:B------:R-:W-:Y:S01]  /*0850*/  IMAD R8, R9, 0x4, R8 ;  /* 0x0000000409087824 */ /* 0x000fe200078e0208 */
[----:B------:R-:W2:Y:S01]  /*0860*/  @!UP0 S2UR UR8, SR_CgaCtaId ;  /* 0x00000000000889c3 */ /* 0x000ea20000008800 */
[----:B------:R-:W-:Y:S01]  /*0870*/  @!UP0 UMOV UR7, 0x400 ;  /* 0x0000040000078882 */ /* 0x000fe20000000000 */
[----:B-----5:R-:W-:Y:S02]  /*0880*/  R2UR UR17, R6 ;  /* 0x00000000061172ca */ /* 0x020fe400000e0000 */
[----:B------:R-:W-:Y:S01]  /*0890*/  VOTEU.ALL UP1, P1 ;  /* 0x00000000003f7886 */ /* 0x000fe20000820000 */
[----:B------:R-:W-:Y:S01]  /*08a0*/  SHF.R.S32.HI R7, RZ, 0x1f, R8 ;  /* 0x0000001fff077819 */ /* 0x000fe20000011408 */
[----:B------:R-:W-:Y:S01]  /*08b0*/  VOTEU.ALL UP2, P1 ;  /* 0x00000000003f7886 */ /* 0x000fe20000840000 */
[----:B------:R-:W-:Y:S01]  /*08c0*/  VOTEU.ALL UP3, P1 ;  /* 0x00000000003f7886 */ /* 0x000fe20000860000 */
[----:B------:R-:W-:Y:S01]  /*08d0*/  VOTEU.ALL UP4, P1 ;  /* 0x00000000003f7886 */ /* 0x000fe20000880000 */
[----:B------:R-:W-:Y:S01]  /*08e0*/  LEA.HI R7, R7, R8, RZ, 0x2 ;  /* 0x0000000807077211 */ /* 0x000fe200078f10ff */
[----:B------:R-:W5:Y:S01]  /*08f0*/  @!UP1 S2UR UR11, SR_CgaCtaId ;  /* 0x00000000000b99c3 */ /* 0x000f620000008800 */
[----:B------:R-:W-:Y:S01]  /*0900*/  @!UP1 UMOV UR10, 0x400 ;  /* 0x00000400000a9882 */ /* 0x000fe20000000000 */
[----:B------:R-:W-:Y:S01]  /*0910*/  VOTEU.ALL UP5, P1 ;  /* 0x00000000003f7886 */ /* 0x000fe200008a0000 */
[----:B-1----:R-:W-:Y:S01]  /*0920*/  IMAD.MOV R14, RZ, RZ, -R0 ;  /* 0x000000ffff0e7224 */ /* 0x002fe200078e0a00 */
[----:B------:R-:W-:Y:S01]  /*0930*/  LOP3.LUT R9, R7, 0xfffffffc, RZ, 0xc0, !PT ;  /* 0xfffffffc07097812 */ /* 0x000fe200078ec0ff */
[----:B------:R-:W-:-:S02]  /*0940*/  IMAD.SHL.U32 R7, R8, 0x4, RZ ;  /* 0x0000000408077824 */ /* 0x000fc400078e00ff */
[----:B---3--:R-:W-:Y:S01]  /*0950*/  IMAD R14, R11, R14, UR15 ;  /* 0x0000000f0b0e7e24 */ /* 0x008fe2000f8e020e */
[----:B0-----:R-:W-:Y:S01]  /*0960*/  I2FP.F32.U32 R0, R4 ;  /* 0x0000000400007245 */ /* 0x001fe20000201000 */
[C---:B------:R-:W-:Y:S01]  /*0970*/  IMAD.IADD R9, R8.reuse, 0x1, -R9 ;  /* 0x0000000108097824 */ /* 0x040fe200078e0a09 */
[----:B------:R-:W-:Y:S02]  /*0980*/  LOP3.LUT R13, R8, 0xc, R7, 0x78, !PT ;  /* 0x0000000c080d7812 */ /* 0x000fe400078e7807 */
[----:B------:R-:W0:Y:S01]  /*0990*/  LDC R8, c[0x0][0x140] ;  /* 0x00005000ff087b82 */ /* 0x000e220000000800 */
[----:B------:R-:W-:Y:S01]  /*09a0*/  FMUL R0, R0, UR4 ;  /* 0x0000000400007c20 */ /* 0x000fe20008400000 */
[----:B------:R-:W-:Y:S01]  /*09b0*/  ISETP.NE.AND P2, PT, R9, R14, PT ;  /* 0x0000000e0900720c */ /* 0x000fe20003f45270 */
[----:B------:R-:W-:Y:S01]  /*09c0*/  UMOV UR4, 0x20 ;  /* 0x0000002000047882 */ /* 0x000fe20000000000 */
[----:B--2---:R-:W-:Y:S01]  /*09d0*/  @!UP0 ULEA UR7, UR8, UR7, 0x18 ;  /* 0x0000000708078291 */ /* 0x004fe2000f8ec03f */
[----:B------:R1:W-:Y:S01]  /*09e0*/  STL [R1+0x80], R13 ;  /* 0x0000800d01007387 */ /* 0x0003e20000100800 */
[----:B------:R-:W-:-:S04]  /*09f0*/  @!UP0 UIADD3 UR4, -UR4, 0x100000, URZ ;  /* 0x0010000004048890 */ /* 0x000fc8000fffe13f */
[----:B------:R-:W-:Y:S02]  /*0a00*/  @!UP0 USHF.L.U32 UR5, UR4, 0xb, URZ ;  /* 0x0000000b04058899 */ /* 0x000fe4000800063f */
[----:B------:R-:W-:Y:S01]  /*0a10*/  @!UP0 USHF.L.U32 UR4, UR4, 0x1, URZ ;  /* 0x0000000104048899 */ /* 0x000fe2000800063f */
[----:B------:R-:W2:Y:S01]  /*0a20*/  F2I.U32.TRUNC.NTZ R0, R0 ;  /* 0x0000000000007305 */ /* 0x000ea2000020f000 */
[----:B------:R-:W-:-:S04]  /*0a30*/  @!UP1 UIADD3 UR8, -UR9, 0x100000, URZ ;  /* 0x0010000009089890 */ /* 0x000fc8000fffe13f */
[----:B------:R-:W-:Y:S02]  /*0a40*/  @!UP1 USHF.L.U32 UR9, UR8, 0xb, URZ ;  /* 0x0000000b08099899 */ /* 0x000fe4000800063f */
[----:B------:R-:W-:Y:S01]  /*0a50*/  @!UP1 USHF.L.U32 UR8, UR8, 0x1, URZ ;  /* 0x0000000108089899 */ /* 0x000fe2000800063f */
[----:B------:R-:W-:Y:S01]  /*0a60*/  VOTEU.ALL UP0, P0 ;  /* 0x00000000003f7886 */ /* 0x000fe20000000000 */
[----:B-----5:R-:W-:Y:S01]  /*0a70*/  @!UP1 ULEA UR10, UR11, UR10, 0x18 ;  /* 0x0000000a0b0a9291 */ /* 0x020fe2000f8ec03f */
[----:B------:R-:W-:Y:S01]  /*0a80*/  VOTEU.ALL UP1, P0 ;  /* 0x00000000003f7886 */ /* 0x000fe20000020000 */
[----:B------:R-:W-:Y:S01]  /*0a90*/  LOP3.LUT P0, RZ, R3, 0x7, RZ, 0xc0, !PT ;  /* 0x0000000703ff7812 */ /* 0x000fe2000780c0ff */
[----:B------:R-:W3:Y:S02]  /*0aa0*/  FENCE.VIEW.ASYNC.S ;  /* 0x00000000000073c6 */ /* 0x000ee40000000000 */
[----:B---3--:R1:W3:Y:S01]  /*0ab0*/  @!UP0 SYNCS.EXCH.64 URZ, [UR7+0x190], UR4 ;  /* 0x00019004073f85b2 */ /* 0x0082e20008000100 */
[----:B------:R-:W-:Y:S01]  /*0ac0*/  ISETP.LT.U32.AND P0, PT, R13, 0x4, !P0 ;  /* 0x000000040d00780c */ /* 0x000fe20004701070 */
[----:B--2---:R-:W-:Y:S01]  /*0ad0*/  IMAD.MOV R16, RZ, RZ, -R0 ;  /* 0x000000ffff107224 */ /* 0x004fe200078e0a00 */
[----:B------:R-:W-:-:S02]  /*0ae0*/  @P2 SHF.R.S32.HI R0, RZ, 0x1f, R13 ;  /* 0x0000001fff002819 */ /* 0x000fc4000001140d */
[----:B0-----:R-:W-:Y:S01]  /*0af0*/  ISETP.EQ.U32.AND P1, PT, R8, 0x1, PT ;  /* 0x000000010800780c */ /* 0x001fe20003f22070 */
[----:B----4-:R-:W-:Y:S01]  /*0b00*/  IMAD R7, R15, R16, R4 ;  /* 0x000000100f077224 */ /* 0x010fe200078e0204 */
[----:B------:R-:W-:-:S04]  /*0b10*/  @P2 LEA.HI R0, R0, R13, RZ, 0x2 ;  /* 0x0000000d00002211 */ /* 0x000fc800078f10ff */
[----:B------:R-:W-:Y:S01]  /*0b20*/  @P2 SHF.R.S32.HI R0, RZ, 0x2, R0 ;  /* 0x00000002ff002819 */ /* 0x000fe20000011400 */
[----:B------:R1:W0:Y:S03]  /*0b30*/  @!UP1 SYNCS.EXCH.64 URZ, [UR7+0x198], UR4 ;  /* 0x00019804073f95b2 */ /* 0x0002260008000100 */
[----:B------:R-:W-:Y:S01]  /*0b40*/  @P2 ISETP.NE.AND P4, PT, R0, R7, PT ;  /* 0x000000070000220c */ /* 0x000fe20003f85270 */
[----:B------:R-:W-:Y:S01]  /*0b50*/  IMAD.MOV.U32 R0, RZ, RZ, 0x1 ;  /* 0x00000001ff007424 */ /* 0x000fe200078e00ff */
[----:B------:R-:W-:Y:S01]  /*0b60*/  SEL R7, RZ, 0x1, !P0 ;  /* 0x00000001ff077807 */ /* 0x000fe20004000000 */
[----:B------:R-:W-:Y:S01]  /*0b70*/  NOP ;  /* 0x0000000000007918 */ /* 0x000fe20000000000 */
[----:B------:R-:W-:-:S04]  /*0b80*/  @P2 SEL R0, RZ, 0x1, P4 ;  /* 0x00000001ff002807 */ /* 0x000fc80002000000 */
[----:B------:R-:W-:-:S05]  /*0b90*/  LOP3.LUT R0, R0, R7, RZ, 0xc0, !PT ;  /* 0x0000000700007212 */ /* 0x000fca00078ec0ff */
[----:B------:R1:W-:Y:S01]  /*0ba0*/  STL [R1+0x78], R0 ;  /* 0x0000780001007387 */ /* 0x0003e20000100800 */
[----:B------:R1:W2:Y:S01]  /*0bb0*/  @!UP2 SYNCS.EXCH.64 URZ, [UR10+0x170], UR8 ;  /* 0x000170080a3fa5b2 */ /* 0x0002a20008000100 */
[----:B------:R1:W4:Y:S01]  /*0bc0*/  @!UP3 SYNCS.EXCH.64 URZ, [UR10+0x178], UR8 ;  /* 0x000178080a3fb5b2 */ /* 0x0003220008000100 */
[----:B------:R1:W0:Y:S01]  /*0bd0*/  @!UP4 SYNCS.EXCH.64 URZ, [UR10+0x180], UR8 ;  /* 0x000180080a3fc5b2 */ /* 0x0002220008000100 */
[----:B------:R1:W0:Y:S01]  /*0be0*/  @!UP5 SYNCS.EXCH.64 URZ, [UR10+0x188], UR8 ;  /* 0x000188080a3fd5b2 */ /* 0x0002220008000100 */
[----:B------:R-:W-:Y:S01]  /*0bf0*/  NOP ;  /* 0x0000000000007918 */ /* 0x000fe20000000000 */
[----:B---3--:R-:W-:Y:S05]  /*0c00*/  @!P1 BRA `(.L_x_4) ;  /* 0x0000000000089947 */ /* 0x008fea0003800000 */
[----:B0-2-4-:R-:W-:Y:S01]  /*0c10*/  UCGABAR_ARV ;  /* 0x00000000000079c7 */ /* 0x015fe20008000000 */
[----:B------:R-:W-:Y:S05]  /*0c20*/  BRA `(.L_x_5) ;  /* 0x0000000000047947 */ /* 0x000fea0003800000 */
.L_x_4:
[----:B0-2-4-:R-:W-:Y:S01]  /*0c30*/  NOP ;  /* 0x0000000000007918 */ /* 0x015fe20000000000 */
.L_x_5:
[----:B-1----:R-:W-:Y:S01]  /*0c40*/  ULDC.64 UR4, c[0x0][0x598] ;  /* 0x0001660000047ab9 */ /* 0x002fe20000000a00 */
[----:B------:R-:W-:Y:S01]  /*0c50*/  ULDC.64 UR22, c[0x0][0x208] ;  /* 0x0000820000167ab9 */ /* 0x000fe20000000a00 */
[----:B------:R-:W-:-:S04]  /*0c60*/  ISETP.NE.U32.AND P0, PT, RZ, UR4, PT ;  /* 0x00000004ff007c0c */ /* 0x000fc8000bf05070 */
[----:B------:R-:W-:-:S13]  /*0c70*/  ISETP.NE.AND.EX P0, PT, RZ, UR5, PT, P0 ;  /* 0x00000005ff007c0c */ /* 0x000fda000bf05300 */
[----:B------:R-:W-:Y:S05]  /*0c80*/  @!P0 BRA `(.L_x_6) ;  /* 0x0000000000208947 */ /* 0x000fea0003800000 */
[----:B------:R-:W0:Y:S02]  /*0c90*/  LDC.64 R6, c[0x0][0x598] ;  /* 0x00016600ff067b82 */ /* 0x000e240000000a00 */
[----:B0-----:R-:W2:Y:S02]  /*0ca0*/  LDG.E.64 R6, desc[UR22][R6.64] ;  /* 0x0000001606067981 */ /* 0x001ea4000c1e1b00 */
[----:B--2---:R-:W-:-:S04]  /*0cb0*/  ISETP.NE.U32.AND P0, PT, R6, RZ, PT ;  /* 0x000000ff0600720c */ /* 0x004fc80003f05070 */
[----:B------:R-:W-:-:S13]  /*0cc0*/  ISETP.NE.AND.EX P0, PT, R7, RZ, PT, P0 ;  /* 0x000000ff0700720c */ /* 0x000fda0003f05300 */
[----:B------:R-:W-:Y:S05]  /*0cd0*/  @!P0 BRA `(.L_x_6) ;  /* 0x00000000000c8947 */ /* 0x000fea0003800000 */
[----:B------:R-:W2:Y:S02]  /*0ce0*/  LD.E R6, desc[UR22][R6.64] ;  /* 0x0000001606067980 */ /* 0x000ea4000c101900 */
[----:B--2---:R-:W-:Y:S01]  /*0cf0*/  R2UR UR25, R6 ;  /* 0x00000000061972ca */ /* 0x004fe200000e0000 */
[----:B------:R-:W-:-:S14]  /*0d00*/  BRA `(.L_x_7) ;  /* 0x0000000000247947 */ /* 0x000fdc0003800000 */
.L_x_6:
[----:B------:R-:W-:Y:S02]  /*0d10*/  ULDC.64 UR4, c[0x0][0x588] ;  /* 0x0001620000047ab9 */ /* 0x000fe40000000a00 */
[----:B------:R-:W-:-:S04]  /*0d20*/  ISETP.NE.U32.AND P0, PT, RZ, UR4, PT ;  /* 0x00000004ff007c0c */ /* 0x000fc8000bf05070 */
[----:B------:R-:W-:-:S13]  /*0d30*/  ISETP.NE.AND.EX P0, PT, RZ, UR5, PT, P0 ;  /* 0x00000005ff007c0c */ /* 0x000fda000bf05300 */
[----:B------:R-:W-:Y:S05]  /*0d40*/  @!P0 BRA `(.L_x_8) ;  /* 0x0000000000108947 */ /* 0x000fea0003800000 */
[----:B------:R-:W0:Y:S02]  /*0d50*/  LDC.64 R6, c[0x0][0x588] ;  /* 0x00016200ff067b82 */ /* 0x000e240000000a00 */
[----:B0-----:R-:W2:Y:S02]  /*0d60*/  LDG.E R6, desc[UR22][R6.64] ;  /* 0x0000001606067981 */ /* 0x001ea4000c1e1900 */
[----:B--2---:R-:W-:Y:S01]  /*0d70*/  R2UR UR25, R6 ;  /* 0x00000000061972ca */ /* 0x004fe200000e0000 */
[----:B------:R-:W-:-:S14]  /*0d80*/  BRA `(.L_x_7) ;  /* 0x0000000000047947 */ /* 0x000fdc0003800000 */
.L_x_8:
[----:B------:R-:W-:-:S05]  /*0d90*/  ULDC UR25, c[0x0][0x580] ;  /* 0x0001600000197ab9 */ /* 0x000fca0000000800 */
.L_x_7:
[----:B------:R-:W-:Y:S02]  /*0da0*/  ULDC.64 UR4, c[0x0][0x5a0] ;  /* 0x0001680000047ab9 */ /* 0x000fe40000000a00 */
        /* <DEDUP_REMOVED lines=11> */
.L_x_9:
        /* <DEDUP_REMOVED lines=8> */
.L_x_11:
[----:B------:R-:W-:-:S05]  /*0ee0*/  ULDC UR26, c[0x0][0x584] ;  /* 0x00016100001a7ab9 */ /* 0x000fca0000000800 */
.L_x_10:
[----:B------:R-:W0:Y:S01]  /*0ef0*/  LDC R0, c[0x0][0x65c] ;  /* 0x00019700ff007b82 */ /* 0x000e220000000800 */
[----:B------:R-:W-:Y:S01]  /*0f00*/  IMAD.U32 R6, RZ, RZ, UR15 ;  /* 0x0000000fff067e24 */ /* 0x000fe2000f8e00ff */
[----:B------:R-:W-:Y:S01]  /*0f10*/  UISETP.NE.AND UP0, UPT, UR14, 0x2, UPT ;  /* 0x000000020e00788c */ /* 0x000fe2000bf05270 */
[----:B------:R-:W-:Y:S01]  /*0f20*/  IMAD.MOV.U32 R7, RZ, RZ, RZ ;  /* 0x000000ffff077224 */ /* 0x000fe200078e00ff */
[----:B------:R-:W-:Y:S01]  /*0f30*/  ULDC UR7, c[0x0][0x28c] ;  /* 0x0000a30000077ab9 */ /* 0x000fe20000000800 */
[----:B------:R-:W-:Y:S01]  /*0f40*/  UMOV UR5, URZ ;  /* 0x0000003f00057c82 */ /* 0x000fe20008000000 */
[----:B------:R-:W-:Y:S02]  /*0f50*/  UIADD3 UR7, UR7, 0x1f, URZ ;  /* 0x0000001f07077890 */ /* 0x000fe4000fffe03f */
[----:B------:R-:W-:Y:S01]  /*0f60*/  PLOP3.LUT P0, PT, PT, PT, UP0, 0x80, 0x0 ;  /* 0x000000000000781c */ /* 0x000fe20003f0f008 */
[----:B------:R-:W-:Y:S01]  /*0f70*/  UMOV UR4, URZ ;  /* 0x0000003f00047c82 */ /* 0x000fe20008000000 */
[----:B------:R-:W-:Y:S01]  /*0f80*/  USHF.R.S32.HI UR10, URZ, 0x1f, UR7 ;  /* 0x0000001f3f0a7899 */ /* 0x000fe20008011407 */
[----:B------:R-:W-:-:S03]  /*0f90*/  ULDC.64 UR18, c[0x0][0x650] ;  /* 0x0001940000127ab9 */ /* 0x000fc60000000a00 */
[----:B------:R-:W-:-:S04]  /*0fa0*/  ULEA.HI UR10, UR10, UR7, URZ, 0x5 ;  /* 0x000000070a0a7291 */ /* 0x000fc8000f8f283f */
[----:B------:R-:W-:Y:S01]  /*0fb0*/  USHF.R.S32.HI UR14, URZ, 0x5, UR10 ;  /* 0x000000053f0e7899 */ /* 0x000fe2000801140a */
[----:B0-----:R-:W-:-:S13]  /*0fc0*/  ISETP.NE.AND P2, PT, R0, 0x1, PT ;  /* 0x000000010000780c */ /* 0x001fda0003f45270 */
[----:B------:R-:W0:Y:S01]  /*0fd0*/  @P2 LDC R9, c[0x0][0x10] ;  /* 0x00000400ff092b82 */ /* 0x000e220000000800 */
[----:B------:R-:W-:-:S07]  /*0fe0*/  @P2 IMAD.MOV.U32 R5, RZ, RZ, RZ ;  /* 0x000000ffff052224 */ /* 0x000fce00078e00ff */
[----:B------:R-:W1:Y:S01]  /*0ff0*/  @!P2 LDC R11, c[0x0][0xc] ;  /* 0x00000300ff0bab82 */ /* 0x000e620000000800 */
[----:B------:R-:W-:Y:S01]  /*1000*/  ULDC UR8, c[0x0][0xc] ;  /* 0x0000030000087ab9 */ /* 0x000fe20000000800 */
[----:B------:R-:W-:Y:S01]  /*1010*/  ULDC UR9, c[0x0][0x10] ;  /* 0x0000040000097ab9 */ /* 0x000fe20000000800 */
[----:B------:R-:W-:Y:S01]  /*1020*/  ULDC UR7, c[0x0][0x14] ;  /* 0x0000050000077ab9 */ /* 0x000fe20000000800 */
[----:B------:R-:W-:-:S04]  /*1030*/  UIMAD.WIDE.U32 UR8, UR8, UR9, URZ ;  /* 0x00000009080872a5 */ /* 0x000fc8000f8e003f */
[----:B------:R-:W-:Y:S01]  /*1040*/  UIMAD.WIDE.U32 UR20, UR8, UR7, URZ ;  /* 0x00000007081472a5 */ /* 0x000fe2000f8e003f */
[----:B0-----:R-:W-:Y:S01]  /*1050*/  @P2 IMAD.WIDE.U32 R8, R9, UR15, R4 ;  /* 0x0000000f09082c25 */ /* 0x001fe2000f8e0004 */
[----:B------:R-:W-:-:S03]  /*1060*/  UIMAD UR15, UR9, UR7, URZ ;  /* 0x00000007090f72a4 */ /* 0x000fc6000f8e023f */
[----:B------:R-:W-:Y:S01]  /*1070*/  @P2 IMAD.MOV.U32 R13, RZ, RZ, R8 ;  /* 0x000000ffff0d2224 */ /* 0x000fe200078e0008 */
[----:B------:R-:W-:Y:S01]  /*1080*/  UIADD3 UR15, UR21, UR15, URZ ;  /* 0x0000000f150f7290 */ /* 0x000fe2000fffe03f */
[----:B-1----:R-:W-:-:S04]  /*1090*/  @!P2 IMAD.WIDE.U32 R6, R4, R11, R6 ;  /* 0x0000000b0406a225 */ /* 0x002fc800078e0006 */
[----:B------:R-:W-:Y:S02]  /*10a0*/  @P2 IMAD.MOV.U32 R11, RZ, RZ, RZ ;  /* 0x000000ffff0b2224 */ /* 0x000fe400078e00ff */
[----:B------:R-:W-:Y:S02]  /*10b0*/  @!P2 IMAD.MOV.U32 R13, RZ, RZ, R6 ;  /* 0x000000ffff0da224 */ /* 0x000fe400078e0006 */
[----:B------:R-:W-:Y:S02]  /*10c0*/  @P2 IMAD.IADD R10, R9, 0x1, R11 ;  /* 0x00000001090a2824 */ /* 0x000fe400078e020b */
[----:B------:R-:W-:Y:S01]  /*10d0*/  @!P2 IMAD.MOV.U32 R10, RZ, RZ, R7 ;  /* 0x000000ffff0aa224 */ /* 0x000fe200078e0007 */
[----:B------:R0:W-:Y:S01]  /*10e0*/  STL [R1+0x88], R13 ;  /* 0x0000880d01007387 */ /* 0x0001e20000100800 */
[----:B------:R-:W-:Y:S02]  /*10f0*/  IMAD.MOV.U32 R17, RZ, RZ, R13 ;  /* 0x000000ffff117224 */ /* 0x000fe400078e000d */
[----:B------:R-:W-:Y:S01]  /*1100*/  IMAD.MOV.U32 R22, RZ, RZ, R10 ;  /* 0x000000ffff167224 */ /* 0x000fe200078e000a */
[----:B------:R0:W-:Y:S01]  /*1110*/  STL [R1+0x84], R10 ;  /* 0x0000840a01007387 */ /* 0x0001e20000100800 */
[----:B------:R-:W-:Y:S05]  /*1120*/  @P0 BRA `(.L_x_12) ;  /* 0x0000000000280947 */ /* 0x000fea0003800000 */
[----:B------:R-:W-:Y:S01]  /*1130*/  IADD3 R17, P0, R17, UR20, RZ ;  /* 0x0000001411117c10 */ /* 0x000fe2000ff1e0ff */
[----:B------:R-:W-:Y:S02]  /*1140*/  UISETP.GE.U32.AND UP0, UPT, UR14, 0x16, UPT ;  /* 0x000000160e00788c */ /* 0x000fe4000bf06070 */
[----:B------:R-:W-:Y:S01]  /*1150*/  UIMAD.WIDE.U32 UR4, UR14, -0x45d1745d, URZ ;  /* 0xba2e8ba30e0478a5 */ /* 0x000fe2000f8e003f */
[----:B------:R-:W-:Y:S01]  /*1160*/  IADD3.X R22, R22, UR15, RZ, P0, !PT ;  /* 0x0000000f16167c10 */ /* 0x000fe200087fe4ff */
[----:B------:R1:W-:Y:S02]  /*1170*/  STL [R1+0x88], R17 ;  /* 0x0000881101007387 */ /* 0x0003e40000100800 */
[----:B------:R-:W-:Y:S02]  /*1180*/  USHF.R.U32.HI UR5, URZ, 0x4, UR5 ;  /* 0x000000043f057899 */ /* 0x000fe40008011605 */
[----:B------:R1:W-:Y:S01]  /*1190*/  STL [R1+0x84], R22 ;  /* 0x0000841601007387 */ /* 0x0003e20000100800 */
[----:B------:R-:W-:-:S02]  /*11a0*/  UMOV UR4, URZ ;  /* 0x0000003f00047c82 */ /* 0x000fc40008000000 */
[----:B------:R-:W-:Y:S02]  /*11b0*/  @UP0 ULOP3.LUT UR4, UR5, 0x1, URZ, 0xc0, !UPT ;  /* 0x0000000105040892 */ /* 0x000fe4000f8ec03f */
[----:B------:R-:W-:-:S12]  /*11c0*/  UIMAD UR5, UR5, -0x16, UR14 ;  /* 0xffffffea050578a4 */ /* 0x000fd8000f8e020e */
.L_x_12:
[----:B------:R-:W-:Y:S01]  /*11d0*/  IMAD.MOV.U32 R8, RZ, RZ, -0x1 ;  /* 0xffffffffff087424 */ /* 0x000fe200078e00ff */
[----:B------:R-:W-:Y:S01]  /*11e0*/  ISETP.GE.U32.AND P0, PT, R17, UR18, PT ;  /* 0x0000001211007c0c */ /* 0x000fe2000bf06070 */
[----:B------:R-:W-:Y:S01]  /*11f0*/  IMAD.MOV.U32 R6, RZ, RZ, -0x1 ;  /* 0xffffffffff067424 */ /* 0x000fe200078e00ff */
[----:B------:R-:W-:Y:S01]  /*1200*/  PRMT R0, RZ, 0x7610, R0 ;  /* 0x00007610ff007816 */ /* 0x000fe20000000000 */
[----:B------:R-:W-:Y:S01]  /*1210*/  IMAD.MOV.U32 R7, RZ, RZ, -0x1 ;  /* 0xffffffffff077424 */ /* 0x000fe200078e00ff */
[----:B------:R2:W-:Y:S01]  /*1220*/  STL [R1+0x8c], R8 ;  /* 0x00008c0801007387 */ /* 0x0005e20000100800 */
[----:B------:R-:W-:-:S03]  /*1230*/  ISETP.GE.U32.AND.EX P0, PT, R22, UR19, PT, P0 ;  /* 0x0000001316007c0c */ /* 0x000fc6000bf06100 */
[----:B------:R2:W-:Y:S04]  /*1240*/  STL [R1+0x7c], R6 ;  /* 0x00007c0601007387 */ /* 0x0005e80000100800 */
[----:B------:R2:W-:Y:S06]  /*1250*/  STL [R1+0x90], R7 ;  /* 0x0000900701007387 */ /* 0x0005ec0000100800 */
[----:B------:R-:W-:Y:S05]  /*1260*/  @P0 BRA `(.L_x_13) ;  /* 0x0000000400380947 */ /* 0x000fea0003800000 */
[----:B------:R-:W3:Y:S01]  /*1270*/  LDC.64 R18, c[0x0][0x628] ;  /* 0x00018a00ff127b82 */ /* 0x000ee20000000a00 */
[----:B--2---:R-:W-:Y:S02]  /*1280*/  IMAD.MOV.U32 R6, RZ, RZ, R17 ;  /* 0x000000ffff067224 */ /* 0x004fe400078e0011 */
[----:B------:R-:W-:-:S05]  /*1290*/  IMAD.MOV.U32 R7, RZ, RZ, R22 ;  /* 0x000000ffff077224 */ /* 0x000fca00078e0016 */
[----:B------:R-:W2:Y:S08]  /*12a0*/  LDC R0, c[0x0][0x630] ;  /* 0x00018c00ff007b82 */ /* 0x000eb00000000800 */
[----:B------:R-:W4:Y:S01]  /*12b0*/  LDC.64 R20, c[0x0][0x620] ;  /* 0x00018800ff147b82 */ /* 0x000f220000000a00 */
[----:B---3--:R-:W-:-:S04]  /*12c0*/  ISETP.NE.U32.AND P0, PT, R18, RZ, PT ;  /* 0x000000ff1200720c */ /* 0x008fc80003f05070 */
[----:B------:R-:W-:-:S13]  /*12d0*/  ISETP.NE.AND.EX P0, PT, R19, RZ, PT, P0 ;  /* 0x000000ff1300720c */ /* 0x000fda0003f05300 */
[----:B--2-4-:R-:W-:Y:S05]  /*12e0*/  @!P0 BRA `(.L_x_14) ;  /* 0x0000000000288947 */ /* 0x014fea0003800000 */
[----:B------:R-:W2:Y:S02]  /*12f0*/  LDC R11, c[0x0][0x634] ;  /* 0x00018d00ff0b7b82 */ /* 0x000ea40000000800 */
[----:B--2---:R-:W-:-:S05]  /*1300*/  IADD3 R11, P0, R17, R11, RZ ;  /* 0x0000000b110b7210 */ /* 0x004fca0007f1e0ff */
[----:B0-----:R-:W-:-:S04]  /*1310*/  IMAD.X R13, RZ, RZ, R22, P0 ;  /* 0x000000ffff0d7224 */ /* 0x001fc800000e0616 */
[----:B------:R-:W-:-:S04]  /*1320*/  IMAD.WIDE.U32 R6, R13, R18, RZ ;  /* 0x000000120d067225 */ /* 0x000fc800078e00ff */
[----:B------:R-:W-:-:S04]  /*1330*/  IMAD.WIDE.U32 R8, P0, R11, R19, R6 ;  /* 0x000000130b087225 */ /* 0x000fc80007800006 */
[----:B------:R-:W-:-:S04]  /*1340*/  IMAD.WIDE.U32 R6, R11, R18, RZ ;  /* 0x000000120b067225 */ /* 0x000fc800078e00ff */
[----:B------:R-:W-:Y:S01]  /*1350*/  IMAD.X R11, RZ, RZ, RZ, P0 ;  /* 0x000000ffff0b7224 */ /* 0x000fe200000e06ff */
[----:B------:R-:W-:Y:S01]  /*1360*/  IADD3 RZ, P0, R7, R8, RZ ;  /* 0x0000000807ff7210 */ /* 0x000fe20007f1e0ff */
[----:B------:R-:W-:-:S04]  /*1370*/  IMAD.MOV.U32 R10, RZ, RZ, R9 ;  /* 0x000000ffff0a7224 */ /* 0x000fc800078e0009 */
[----:B------:R-:W-:-:S08]  /*1380*/  IMAD.WIDE.U32.X R6, R13, R19, R10, P0 ;  /* 0x000000130d067225 */ /* 0x000fd000000e040a */
.L_x_14:
[-CC-:B------:R-:W-:Y:S01]  /*1390*/  SHF.R.U64 R27, R6, R0.reuse, R7.reuse ;  /* 0x00000000061b7219 */ /* 0x180fe20000001207 */
[----:B------:R-:W2:Y:S01]  /*13a0*/  LDC.64 R24, c[0x0][0x640] ;  /* 0x00019000ff187b82 */ /* 0x000ea20000000a00 */
[----:B------:R-:W-:Y:S01]  /*13b0*/  SHF.R.U32.HI R0, RZ, R0, R7 ;  /* 0x00000000ff007219 */ /* 0x000fe20000011607 */
[----:B------:R-:W-:Y:S01]  /*13c0*/  IMAD.MOV.U32 R6, RZ, RZ, R17 ;  /* 0x000000ffff067224 */ /* 0x000fe200078e0011 */
[----:B------:R-:W-:-:S05]  /*13d0*/  IADD3 R9, P0, RZ, -R27, RZ ;  /* 0x8000001bff097210 */ /* 0x000fca0007f1e0ff */
[----:B------:R-:W3:Y:S01]  /*13e0*/  LDC R8, c[0x0][0x618] ;  /* 0x00018600ff087b82 */ /* 0x000ee20000000800 */
[----:B------:R-:W-:-:S04]  /*13f0*/  IMAD.X R7, RZ, RZ, ~R0, P0 ;  /* 0x000000ffff077224 */ /* 0x000fc800000e0e00 */
[-C--:B------:R-:W-:Y:S02]  /*1400*/  IMAD R0, R7, R20.reuse, RZ ;  /* 0x0000001407007224 */ /* 0x080fe400078e02ff */
[----:B------:R-:W-:Y:S01]  /*1410*/  IMAD.MOV.U32 R7, RZ, RZ, R22 ;  /* 0x000000ffff077224 */ /* 0x000fe200078e0016 */
[----:B------:R-:W4:Y:S01]  /*1420*/  LDC R11, c[0x0][0x608] ;  /* 0x00018200ff0b7b82 */ /* 0x000f220000000800 */
[----:B-1----:R-:W-:Y:S02]  /*1430*/  IMAD.MOV.U32 R22, RZ, RZ, 0x1 ;  /* 0x00000001ff167424 */ /* 0x002fe400078e00ff */
[----:B------:R-:W-:-:S04]  /*1440*/  IMAD.WIDE.U32 R6, R9, R20, R6 ;  /* 0x0000001409067225 */ /* 0x000fc800078e0006 */
[----:B------:R-:W-:Y:S01]  /*1450*/  IMAD R9, R9, R21, R0 ;  /* 0x0000001509097224 */ /* 0x000fe200078e0200 */
[----:B------:R-:W1:Y:S01]  /*1460*/  LDC R23, c[0x0][0x658] ;  /* 0x00019600ff177b82 */ /* 0x000e620000000800 */
[----:B--2---:R-:W-:Y:S01]  /*1470*/  ISETP.NE.U32.AND P0, PT, R24, RZ, PT ;  /* 0x000000ff1800720c */ /* 0x004fe20003f05070 */
[----:B------:R-:W-:Y:S02]  /*1480*/  IMAD.MOV.U32 R0, RZ, RZ, -0x1 ;  /* 0xffffffffff007424 */ /* 0x000fe400078e00ff */
[----:B------:R-:W-:Y:S01]  /*1490*/  IMAD.IADD R7, R7, 0x1, R9 ;  /* 0x0000000107077824 */ /* 0x000fe200078e0209 */
[----:B------:R-:W-:-:S03]  /*14a0*/  ISETP.NE.AND.EX P0, PT, R25, RZ, PT, P0 ;  /* 0x000000ff1900720c */ /* 0x000fc60003f05300 */
[----:B------:R-:W2:Y:S01]  /*14b0*/  LDC R21, c[0x0][0x600] ;  /* 0x00018000ff157b82 */ /* 0x000ea20000000800 */
[-CC-:B---3--:R-:W-:Y:S02]  /*14c0*/  SHF.R.U64 R19, R6, R8.reuse, R7.reuse ;  /* 0x0000000806137219 */ /* 0x188fe40000001207 */
[----:B------:R-:W-:-:S05]  /*14d0*/  SHF.R.U32.HI R6, RZ, R8, R7 ;  /* 0x00000008ff067219 */ /* 0x000fca0000011607 */
[----:B------:R-:W3:Y:S01]  /*14e0*/  LDC R18, c[0x0][0x648] ;  /* 0x00019200ff127b82 */ /* 0x000ee20000000800 */
[-CC-:B----4-:R-:W-:Y:S02]  /*14f0*/  SHF.R.U64 R28, R19, R11.reuse, R6.reuse ;  /* 0x0000000b131c7219 */ /* 0x190fe40000001206 */
[----:B------:R-:W-:-:S05]  /*1500*/  SHF.R.U32.HI R6, RZ, R11, R6 ;  /* 0x0000000bff067219 */ /* 0x000fca0000011606 */
[----:B------:R-:W4:Y:S01]  /*1510*/  LDC R20, c[0x0][0x638] ;  /* 0x00018e00ff147b82 */ /* 0x000f220000000800 */
[-CC-:B-1----:R-:W-:Y:S02]  /*1520*/  SHF.R.U64 R30, R28, R23.reuse, R6.reuse ;  /* 0x000000171c1e7219 */ /* 0x182fe40000001206 */
[-C--:B------:R-:W-:Y:S02]  /*1530*/  SHF.L.U32 R0, R0, R23.reuse, RZ ;  /* 0x0000001700007219 */ /* 0x080fe400000006ff */
[----:B------:R-:W-:Y:S01]  /*1540*/  SHF.R.U32.HI R7, RZ, R23, R6 ;  /* 0x00000017ff077219 */ /* 0x000fe20000011606 */
[----:B------:R-:W-:Y:S01]  /*1550*/  IMAD.MOV.U32 R6, RZ, RZ, R30 ;  /* 0x000000ffff067224 */ /* 0x000fe200078e001e */
[----:B0-----:R-:W-:Y:S01]  /*1560*/  LOP3.LUT R13, RZ, R0, RZ, 0x33, !PT ;  /* 0x00000000ff0d7212 */ /* 0x001fe200078e33ff */
[----:B------:R-:W0:Y:S01]  /*1570*/  LDC R26, c[0x0][0x610] ;  /* 0x00018400ff1a7b82 */ /* 0x000e220000000800 */
[----:B------:R-:W-:Y:S05]  /*1580*/  @!P0 BRA `(.L_x_15) ;  /* 0x0000000000288947 */ /* 0x000fea0003800000 */
[----:B------:R-:W1:Y:S02]  /*1590*/  LDC R11, c[0x0][0x64c] ;  /* 0x00019300ff0b7b82 */ /* 0x000e640000000800 */
[----:B-1----:R-:W-:-:S05]  /*15a0*/  IADD3 R11, P0, R30, R11, RZ ;  /* 0x0000000b1e0b7210 */ /* 0x002fca0007f1e0ff */
[----:B------:R-:W-:-:S04]  /*15b0*/  IMAD.X R17, RZ, RZ, R7, P0 ;  /* 0x000000ffff117224 */ /* 0x000fc800000e0607 */
[----:B------:R-:W-:-:S04]  /*15c0*/  IMAD.WIDE.U32 R6, R17, R24, RZ ;  /* 0x0000001811067225 */ /* 0x000fc800078e00ff */
[----:B------:R-:W-:-:S04]  /*15d0*/  IMAD.WIDE.U32 R8, P0, R11, R25, R6 ;  /* 0x000000190b087225 */ /* 0x000fc80007800006 */
[----:B------:R-:W-:-:S04]  /*15e0*/  IMAD.WIDE.U32 R6, R11, R24, RZ ;  /* 0x000000180b067225 */ /* 0x000fc800078e00ff */
[----:B------:R-:W-:Y:S01]  /*15f0*/  IMAD.X R11, RZ, RZ, RZ, P0 ;  /* 0x000000ffff0b7224 */ /* 0x000fe200000e06ff */
[----:B------:R-:W-:Y:S01]  /*1600*/  IADD3 RZ, P0, R7, R8, RZ ;  /* 0x0000000807ff7210 */ /* 0x000fe20007f1e0ff */
[----:B------:R-:W-:-:S04]  /*1610*/  IMAD.MOV.U32 R10, RZ, RZ, R9 ;  /* 0x000000ffff0a7224 */ /* 0x000fc800078e0009 */
[----:B------:R-:W-:-:S08]  /*1620*/  IMAD.WIDE.U32.X R6, R17, R25, R10, P0 ;  /* 0x0000001911067225 */ /* 0x000fd000000e040a */
.L_x_15:
[----:B---3--:R-:W-:Y:S01]  /*1630*/  SHF.R.U64 R5, R6, R18, R7 ;  /* 0x0000001206057219 */ /* 0x008fe20000001207 */
[----:B--2---:R-:W-:Y:S01]  /*1640*/  VIADD R6, R21, 0xffffffff ;  /* 0xffffffff15067836 */ /* 0x004fe20000000000 */
[----:B------:R-:W-:Y:S01]  /*1650*/  SHF.L.U32 R0, R22, R23, RZ ;  /* 0x0000001716007219 */ /* 0x000fe200000006ff */
[----:B------:R-:W-:Y:S01]  /*1660*/  @P2 IMAD R14, R15, R16, R4 ;  /* 0x000000100f0e2224 */ /* 0x000fe200078e0204 */
[----:B------:R-:W-:Y:S01]  /*1670*/  LOP3.LUT R13, R28, R13, RZ, 0xc0, !PT ;  /* 0x0000000d1c0d7212 */ /* 0x000fe200078ec0ff */
[----:B------:R-:W-:-:S04]  /*1680*/  IMAD.MOV R7, RZ, RZ, -R5 ;  /* 0x000000ffff077224 */ /* 0x000fc800078e0a05 */
[----:B------:R-:W-:Y:S01]  /*1690*/  IMAD R13, R0, R5, R13 ;  /* 0x00000005000d7224 */ /* 0x000fe200078e020d */
[----:B------:R-:W-:Y:S01]  /*16a0*/  LOP3.LUT R5, R19, R6, RZ, 0xc0, !PT ;  /* 0x0000000613057212 */ /* 0x000fe200078ec0ff */
[----:B----4-:R-:W-:Y:S02]  /*16b0*/  IMAD R0, R7, R20, R30 ;  /* 0x0000001407007224 */ /* 0x010fe400078e021e */
[----:B------:R-:W-:Y:S02]  /*16c0*/  IMAD.MOV.U32 R6, RZ, RZ, 0x1 ;  /* 0x00000001ff067424 */ /* 0x000fe400078e00ff */
[----:B0-----:R-:W-:Y:S02]  /*16d0*/  IMAD R4, R13, R26, R14 ;  /* 0x0000001a0d047224 */ /* 0x001fe400078e020e */
[----:B------:R-:W-:Y:S01]  /*16e0*/  IMAD R5, R0, R21, R5 ;  /* 0x0000001500057224 */ /* 0x000fe200078e0205 */
[----:B------:R-:W-:-:S04]  /*16f0*/  PRMT R0, R6, 0x7610, R0 ;  /* 0x0000761006007816 */ /* 0x000fc80000000000 */
[----:B------:R-:W-:Y:S02]  /*1700*/  SEL R6, R5, R4, !P2 ;  /* 0x0000000405067207 */ /* 0x000fe40005000000 */
[----:B------:R-:W-:-:S03]  /*1710*/  SEL R4, R4, R5, !P2 ;  /* 0x0000000504047207 */ /* 0x000fc60005000000 */
[----:B------:R3:W-:Y:S04]  /*1720*/  STL [R1+0x90], R6 ;  /* 0x0000900601007387 */ /* 0x0007e80000100800 */
[----:B------:R3:W-:Y:S04]  /*1730*/  STL [R1+0x7c], R27 ;  /* 0x00007c1b01007387 */ /* 0x0007e80000100800 */
[----:B------:R3:W-:Y:S02]  /*1740*/  STL [R1+0x8c], R4 ;  /* 0x00008c0401007387 */ /* 0x0007e40000100800 */
.L_x_13:
[----:B------:R-:W-:Y:S05]  /*1750*/  @!P1 BRA `(.L_x_16) ;  /* 0x00000000000c9947 */ /* 0x000fea0003800000 */
[----:B------:R-:W-:Y:S01]  /*1760*/  UCGABAR_WAIT ;  /* 0x0000000000007dc7 */ /* 0x000fe20008000000 */
[----:B------:R-:W-:Y:S01]  /*1770*/  CCTL.IVALL ;  /* 0x00000000ff00798f */ /* 0x000fe20002000000 */
[----:B------:R-:W-:Y:S05]  /*1780*/  BRA `(.L_x_17) ;  /* 0x0000000000047947 */ /* 0x000fea0003800000 */
.L_x_16:
[----:B------:R-:W-:Y:S06]  /*1790*/  BAR.SYNC.DEFER_BLOCKING 0x0 ;  /* 0x0000000000007b1d */ /* 0x000fec0000010000 */
.L_x_17:
[----:B------:R-:W-:Y:S05]  /*17a0*/  @!P3 BRA `(.L_x_18) ;  /* 0x000000d800d8b947 */ /* 0x000fea0003800000 */
[----:B------:R-:W-:-:S06]  /*17b0*/  UISETP.GT.U32.AND UP0, UPT, UR12, 0x1, UPT ;  /* 0x000000010c00788c */ /* 0x000fcc000bf04070 */
[----:B------:R-:W-:-:S13]  /*17c0*/  PLOP3.LUT P0, PT, PT, PT, UP0, 0x80, 0x0 ;  /* 0x000000000000781c */ /* 0x000fda0003f0f008 */
[----:B------:R-:W-:Y:S05]  /*17d0*/  @P0 EXIT ;  /* 0x000000000000094d */ /* 0x000fea0003800000 */
.L_x_19:
[----:B------:R-:W-:-:S08]  /*17e0*/  NOP ;  /* 0x0000000000007918 */ /* 0x000fd00000000000 */
[----:B------:R-:W4:Y:S02]  /*17f0*/  USETMAXREG.TRY_ALLOC.CTAPOOL UP0, 0xe8 ;  /* 0x000000e8000079c8 */ /* 0x000f240008000600 */
[----:B----4-:R-:W-:-:S13]  /*1800*/  PLOP3.LUT P0, PT, PT, PT, UP0, 0x80, 0x0 ;  /* 0x000000000000781c */ /* 0x010fda0003f0f008 */
[----:B------:R-:W-:Y:S05]  /*1810*/  @!P0 BRA `(.L_x_19) ;  /* 0xfffffffc00f08947 */ /* 0x000fea000383ffff */
[----:B------:R-:W-:-:S13]  /*1820*/  LOP3.LUT P0, RZ, R0, 0xff, RZ, 0xc0, !PT ;  /* 0x000000ff00ff7812 */ /* 0x000fda000780c0ff */
[----:B------:R-:W-:Y:S05]  /*1830*/  @!P0 EXIT ;  /* 0x000000000000894d */ /* 0x000fea0003800000 */
[----:B------:R-:W4:Y:S01]  /*1840*/  S2UR UR6, SR_CgaCtaId ;  /* 0x00000000000679c3 */ /* 0x000f220000008800 */
[CC--:B------:R-:W-:Y:S01]  /*1850*/  LEA.HI R0, R12.reuse, R3.reuse, RZ, 0x2 ;  /* 0x000000030c007211 */ /* 0x0c0fe200078f10ff */
[----:B------:R-:W-:Y:S01]  /*1860*/  UIADD3 UR7, UR17, -0x1, URZ ;  /* 0xffffffff11077890 */ /* 0x000fe2000fffe03f */
[----:B------:R-:W-:Y:S01]  /*1870*/  LEA.HI R3, R12, R3, RZ, 0x5 ;  /* 0x000000030c037211 */ /* 0x000fe200078f28ff */
[----:B------:R-:W-:Y:S01]  /*1880*/  UMOV UR12, 0x400 ;  /* 0x00000400000c7882 */ /* 0x000fe20000000000 */
[--C-:B------:R-:W-:Y:S01]  /*1890*/  SHF.R.S32.HI R2, RZ, 0x2, R0.reuse ;  /* 0x00000002ff027819 */ /* 0x100fe20000011400 */
[----:B------:R-:W-:Y:S01]  /*18a0*/  UISETP.LT.AND UP0, UPT, UR14, 0x1, UPT ;  /* 0x000000010e00788c */ /* 0x000fe2000bf01270 */
[----:B------:R-:W-:Y:S01]  /*18b0*/  SHF.R.S32.HI R5, RZ, 0x1f, R0 ;  /* 0x0000001fff057819 */ /* 0x000fe20000011400 */
[----:B------:R-:W-:Y:S02]  /*18c0*/  ULOP3.LUT UR27, UR13, 0x1, URZ, 0xfc, !UPT ;  /* 0x000000010d1b7892 */ /* 0x000fe4000f8efc3f */
[----:B------:R-:W-:Y:S01]  /*18d0*/  USEL UR16, UR14, 0x1, UP0 ;  /* 0x000000010e107887 */ /* 0x000fe20008000000 */
[----:B------:R-:W-:Y:S01]  /*18e0*/  LEA.HI R5, R5, R2, RZ, 0x3 ;  /* 0x0000000205057211 */ /* 0x000fe200078f18ff */
[----:B------:R-:W-:-:S02]  /*18f0*/  UISETP.NE.AND UP0, UPT, UR7, URZ, UPT ;  /* 0x0000003f0700728c */ /* 0x000fc4000bf05270 */
[----:B------:R-:W-:Y:S01]  /*1900*/  USHF.L.U32 UR28, UR14, 0x1, URZ ;  /* 0x000000010e1c7899 */ /* 0x000fe2000800063f */
[----:B------:R-:W-:Y:S01]  /*1910*/  LOP3.LUT R5, R5, 0xfffffff8, RZ, 0xc0, !PT ;  /* 0xfffffff805057812 */ /* 0x000fe200078ec0ff */
[----:B------:R-:W-:Y:S02]  /*1920*/  UIADD3 UR16, -UR16, UR14, URZ ;  /* 0x0000000e10107290 */ /* 0x000fe4000fffe13f */
[----:B------:R-:W-:Y:S02]  /*1930*/  USEL UR30, URZ, 0x1, UP0 ;  /* 0x000000013f1e7887 */ /* 0x000fe40008000000 */
[----:B------:R-:W-:Y:S01]  /*1940*/  IMAD.IADD R2, R2, 0x1, -R5 ;  /* 0x0000000102027824 */ /* 0x000fe200078e0a05 */
[----:B------:R-:W-:Y:S01]  /*1950*/  SHF.R.S32.HI R5, RZ, 0x5, R3 ;  /* 0x00000005ff057819 */ /* 0x000fe20000011403 */
[----:B----4-:R-:W-:-:S03]  /*1960*/  ULEA UR12, UR6, UR12, 0x18 ;  /* 0x0000000c060c7291 */ /* 0x010fc6000f8ec03f */
[--C-:B------:R-:W-:Y:S01]  /*1970*/  SHF.R.S32.HI R3, RZ, 0x1f, R2.reuse ;  /* 0x0000001fff037819 */ /* 0x100fe20000011402 */
[----:B------:R-:W-:Y:S01]  /*1980*/  USHF.L.U32 UR6, UR7, 0x3, URZ ;  /* 0x0000000307067899 */ /* 0x000fe2000800063f */
[C-C-:B------:R-:W-:Y:S01]  /*1990*/  IMAD R0, R5.reuse, -0x10, -R2.reuse ;  /* 0xfffffff005007824 */ /* 0x140fe200078e0a02 */
[----:B------:R-:W-:Y:S02]  /*19a0*/  UIADD3 UR29, UR12, 0x170, URZ ;  /* 0x000001700c1d7890 */ /* 0x000fe4000fffe03f */
[----:B------:R-:W-:Y:S01]  /*19b0*/  ULOP3.LUT UR6, UR6, 0x8, URZ, 0xc0, !UPT ;  /* 0x0000000806067892 */ /* 0x000fe2000f8ec03f */
[----:B------:R-:W-:Y:S01]  /*19c0*/  IMAD.WIDE R2, R5, 0x10, R2 ;  /* 0x0000001005027825 */ /* 0x000fe200078e0202 */
[----:B------:R-:W-:Y:S02]  /*19d0*/  ULEA UR17, UR17, UR29, 0x3 ;  /* 0x0000001d11117291 */ /* 0x000fe4000f8e183f */
[----:B------:R-:W-:Y:S02]  /*19e0*/  ULOP3.LUT UR31, UR6, 0x8, URZ, 0x3c, !UPT ;  /* 0x00000008061f7892 */ /* 0x000fe4000f8e3c3f */
[----:B------:R-:W-:-:S03]  /*19f0*/  ULOP3.LUT UR18, UR6, 0x18, URZ, 0x3c, !UPT ;  /* 0x0000001806127892 */ /* 0x000fc6000f8e3c3f */
[----:B------:R-:W-:Y:S02]  /*1a00*/  ULDC UR6, c[0x0][0x284] ;  /* 0x0000a10000067ab9 */ /* 0x000fe40000000800 */
[----:B------:R-:W-:-:S05]  /*1a10*/  VIADD R0, R0, UR6 ;  /* 0x0000000600007c36 */ /* 0x000fca0008000000 */
[----:B------:R4:W-:Y:S04]  /*1a20*/  STL [R1+0x94], R0 ;  /* 0x0000940001007387 */ /* 0x0009e80000100800 */
[----:B------:R4:W-:Y:S02]  /*1a30*/  STL.64 [R1+0x98], R2 ;  /* 0x0000980201007387 */ /* 0x0009e40000100a00 */
.L_x_302:
[----:B----4-:R-:W-:Y:S01]  /*1a40*/  IMAD.U32 R0, RZ, RZ, UR30 ;  /* 0x0000001eff007e24 */ /* 0x010fe2000f8e00ff */
[----:B0-2---:R-:W4:Y:S01]  /*1a50*/  LDC R2, c[0x0][0x28c] ;  /* 0x0000a300ff027b82 */ /* 0x005f220000000800 */
[----:B------:R-:W-:Y:S01]  /*1a60*/  UMOV UR6, URZ ;  /* 0x0000003f00067c82 */ /* 0x000fe20008000000 */
[----:B------:R-:W-:Y:S02]  /*1a70*/  UMOV UR19, UR5 ;  /* 0x0000000500137c82 */ /* 0x000fe40008000000 */
[----:B------:R-:W-:-:S04]  /*1a80*/  SHF.L.U32 R0, R0, 0x1f, RZ ;  /* 0x0000001f00007819 */ /* 0x000fc800000006ff */
[----:B------:R-:W5:Y:S01]  /*1a90*/  SYNCS.PHASECHK.TRANS64.TRYWAIT P0, [UR17+-0x8], R0 ;  /* 0xfffff800ff0075a7 */ /* 0x000f620008000151 */
[----:B----4-:R-:W-:Y:S01]  /*1aa0*/  ISETP.GE.AND P1, PT, R2, 0x1, PT ;  /* 0x000000010200780c */ /* 0x010fe20003f26270 */
[----:B-----5:R-:W-:-:S12]  /*1ab0*/  @!P0 BRA `(.L_x_20) ;  /* 0x000000f000dc8947 */ /* 0x020fd80003800000 */
.L_x_342:
[----:B------:R0:W-:Y:S01]  /*1ac0*/  STL [R1+0x74], RZ ;  /* 0x000074ff01007387 */ /* 0x0001e20000100800 */
[----:B------:R-:W-:Y:S01]  /*1ad0*/  UMOV UR7, URZ ;  /* 0x0000003f00077c82 */ /* 0x000fe20008000000 */
[----:B------:R-:W-:Y:S01]  /*1ae0*/  UMOV UR8, URZ ;  /* 0x0000003f00087c82 */ /* 0x000fe20008000000 */
[----:B----4-:R-:W-:Y:S01]  /*1af0*/  IMAD.MOV.U32 R0, RZ, RZ, RZ ;  /* 0x000000ffff007224 */ /* 0x010fe200078e00ff */
[----:B------:R4:W-:Y:S01]  /*1b00*/  STL [R1+0x70], RZ ;  /* 0x000070ff01007387 */ /* 0x0009e20000100800 */
[----:B------:R-:W-:Y:S02]  /*1b10*/  CS2R R2, SRZ ;  /* 0x0000000000027805 */ /* 0x000fe4000001ff00 */
[----:B---3--:R-:W-:Y:S02]  /*1b20*/  CS2R R4, SRZ ;  /* 0x0000000000047805 */ /* 0x008fe4000001ff00 */
[----:B--2---:R-:W-:Y:S01]  /*1b30*/  CS2R R6, SRZ ;  /* 0x0000000000067805 */ /* 0x004fe2000001ff00 */
[----:B------:R4:W-:Y:S01]  /*1b40*/  STL [R1+0x6c], RZ ;  /* 0x00006cff01007387 */ /* 0x0009e20000100800 */
[----:B------:R-:W-:-:S02]  /*1b50*/  CS2R R8, SRZ ;  /* 0x0000000000087805 */ /* 0x000fc4000001ff00 */
[----:B0-----:R-:W-:Y:S02]  /*1b60*/  CS2R R10, SRZ ;  /* 0x00000000000a7805 */ /* 0x001fe4000001ff00 */
[----:B------:R-:W-:Y:S01]  /*1b70*/  CS2R R12, SRZ ;  /* 0x00000000000c7805 */ /* 0x000fe2000001ff00 */
[----:B------:R4:W-:Y:S01]  /*1b80*/  STL [R1+0x68], RZ ;  /* 0x000068ff01007387 */ /* 0x0009e20000100800 */
[----:B------:R-:W-:Y:S02]  /*1b90*/  CS2R R14, SRZ ;  /* 0x00000000000e7805 */ /* 0x000fe4000001ff00 */
[----:B-1----:R-:W-:Y:S02]  /*1ba0*/  CS2R R16, SRZ ;  /* 0x0000000000107805 */ /* 0x002fe4000001ff00 */
[----:B------:R-:W-:Y:S01]  /*1bb0*/  CS2R R18, SRZ ;  /* 0x0000000000127805 */ /* 0x000fe2000001ff00 */
[----:B------:R4:W-:Y:S01]  /*1bc0*/  STL [R1+0x64], RZ ;  /* 0x000064ff01007387 */ /* 0x0009e20000100800 */
[----:B------:R-:W-:-:S02]  /*1bd0*/  CS2R R20, SRZ ;  /* 0x0000000000147805 */ /* 0x000fc4000001ff00 */
[----:B------:R-:W-:Y:S02]  /*1be0*/  CS2R R22, SRZ ;  /* 0x0000000000167805 */ /* 0x000fe4000001ff00 */
[----:B------:R-:W-:Y:S01]  /*1bf0*/  CS2R R152, SRZ ;  /* 0x0000000000987805 */ /* 0x000fe2000001ff00 */
[----:B------:R4:W-:Y:S01]  /*1c00*/  STL [R1+0x60], RZ ;  /* 0x000060ff01007387 */ /* 0x0009e20000100800 */
[----:B------:R-:W-:Y:S02]  /*1c10*/  CS2R R154, SRZ ;  /* 0x00000000009a7805 */ /* 0x000fe4000001ff00 */
[----:B------:R-:W-:Y:S02]  /*1c20*/  CS2R R156, SRZ ;  /* 0x00000000009c7805 */ /* 0x000fe4000001ff00 */
        /* <DEDUP_REMOVED lines=46> */
[----:B------:R-:W-:Y:S01]  /*1f10*/  IMAD.MOV.U32 R226, RZ, RZ, RZ ;  /* 0x000000ffffe27224 */ /* 0x000fe200078e00ff */
[----:B------:R-:W-:Y:S01]  /*1f20*/  CS2R R24, SRZ ;  /* 0x0000000000187805 */ /* 0x000fe2000001ff00 */
[----:B------:R-:W-:Y:S01]  /*1f30*/  IMAD.U32 R227, RZ, RZ, UR4 ;  /* 0x00000004ffe37e24 */ /* 0x000fe2000f8e00ff */
[----:B------:R4:W-:Y:S01]  /*1f40*/  STL [R1+0x2c], RZ ;  /* 0x00002cff01007387 */ /* 0x0009e20000100800 */
[----:B------:R-:W-:Y:S02]  /*1f50*/  CS2R R26, SRZ ;  /* 0x00000000001a7805 */ /* 0x000fe4000001ff00 */
[----:B------:R-:W-:-:S02]  /*1f60*/  CS2R R28, SRZ ;  /* 0x00000000001c7805 */ /* 0x000fc4000001ff00 */
[----:B------:R-:W-:Y:S01]  /*1f70*/  CS2R R30, SRZ ;  /* 0x00000000001e7805 */ /* 0x000fe2000001ff00 */
[----:B------:R4:W-:Y:S01]  /*1f80*/  STL [R1+0x28], RZ ;  /* 0x000028ff01007387 */ /* 0x0009e20000100800 */
[----:B------:R-:W-:Y:S02]  /*1f90*/  CS2R R32, SRZ ;  /* 0x0000000000207805 */ /* 0x000fe4000001ff00 */
[----:B------:R-:W-:Y:S02]  /*1fa0*/  CS2R R34, SRZ ;  /* 0x0000000000227805 */ /* 0x000fe4000001ff00 */
[----:B------:R-:W-:Y:S01]  /*1fb0*/  CS2R R36, SRZ ;  /* 0x0000000000247805 */ /* 0x000fe2000001ff00 */
        /* <DEDUP_REMOVED lines=36> */
[----:B------:R4:W-:Y:S01]  /*2200*/  STL [R1], RZ ;  /* 0x000000ff01007387 */ /* 0x0009e20000100800 */
[----:B------:R-:W-:Y:S02]  /*2210*/  CS2R R92, SRZ ;  /* 0x00000000005c7805 */ /* 0x000fe4000001ff00 */
[----:B------:R-:W-:Y:S02]  /*2220*/  CS2R R94, SRZ ;  /* 0x00000000005e7805 */ /* 0x000fe4000001ff00 */
[----:B------:R-:W-:Y:S02]  /*2230*/  CS2R R96, SRZ ;  /* 0x0000000000607805 */ /* 0x000fe4000001ff00 */
[----:B------:R-:W-:Y:S02]  /*2240*/  CS2R R98, SRZ ;  /* 0x0000000000627805 */ /* 0x000fe4000001ff00 */
[----:B------:R-:W-:-:S02]  /*2250*/  CS2R R100, SRZ ;  /* 0x0000000000647805 */ /* 0x000fc4000001ff00 */
[----:B------:R-:W-:Y:S02]  /*2260*/  CS2R R102, SRZ ;  /* 0x0000000000667805 */ /* 0x000fe4000001ff00 */
        /* <DEDUP_REMOVED lines=23> */
[----:B------:R-:W-:Y:S01]  /*23e0*/  CS2R R150, SRZ ;  /* 0x0000000000967805 */ /* 0x000fe2000001ff00 */
[----:B----4-:R-:W-:Y:S06]  /*23f0*/  @!P1 BRA `(.L_x_21) ;  /* 0x0000001000609947 */ /* 0x010fec0003800000 */
[----:B------:R-:W-:-:S06]  /*2400*/  UISETP.NE.AND UP0, UPT, UR27, 0x3, UPT ;  /* 0x000000031b00788c */ /* 0x000fcc000bf05270 */
[----:B------:R-:W-:-:S13]  /*2410*/  PLOP3.LUT P1, PT, PT, PT, UP0, 0x80, 0x0 ;  /* 0x000000000000781c */ /* 0x000fda0003f2f008 */
[----:B------:R-:W-:Y:S05]  /*2420*/  @!P1 BRA `(.L_x_22) ;  /* 0x0000000000049947 */ /* 0x000fea0003800000 */
[----:B------:R-:W-:Y:S01]  /*2430*/  BPT.TRAP 0x1 ;  /* 0x000000040000795c */ /* 0x000fe20000300000 */
.L_x_22:
[----:B------:R-:W-:Y:S01]  /*2440*/  ULEA UR6, UR5, UR12, 0x3 ;  /* 0x0000000c05067291 */ /* 0x000fe2000f8e183f */
[----:B------:R-:W-:-:S05]  /*2450*/  IMAD.U32 R0, RZ, RZ, UR4 ;  /* 0x00000004ff007e24 */ /* 0x000fca000f8e00ff */
[----:B------:R-:W-:-:S04]  /*2460*/  SHF.L.U32 R0, R0, 0x1f, RZ ;  /* 0x0000001f00007819 */ /* 0x000fc800000006ff */
[----:B------:R0:W1:Y:S01]  /*2470*/  SYNCS.PHASECHK.TRANS64.TRYWAIT P0, [UR6], R0 ;  /* 0x00000000ff0075a7 */ /* 0x0000620008000146 */
[----:B------:R-:W-:Y:S05]  /*2480*/  @!P1 BRA `(.L_x_23) ;  /* 0x0000000000049947 */ /* 0x000fea0003800000 */
[----:B------:R-:W-:Y:S01]  /*2490*/  BPT.TRAP 0x1 ;  /* 0x000000040000795c */ /* 0x000fe20000300000 */
.L_x_23:
[----:B-1----:R-:W-:Y:S05]  /*24a0*/  @P0 BRA `(.L_x_24) ;  /* 0x0000000000080947 */ /* 0x002fea0003800000 */
[----:B------:R-:W1:Y:S02]  /*24b0*/  SYNCS.PHASECHK.TRANS64.TRYWAIT P0, [UR6], R0 ;  /* 0x00000000ff0075a7 */ /* 0x000e640008000146 */
[----:B-1----:R-:W-:Y:S05]  /*24c0*/  @!P0 BRA `(.L_x_25) ;  /* 0x000000e800708947 */ /* 0x002fea0003800000 */
.L_x_24:
[----:B------:R2:W-:Y:S01]  /*24d0*/  STL [R1+0x74], RZ ;  /* 0x000074ff01007387 */ /* 0x0005e20000100800 */
[----:B------:R-:W-:Y:S01]  /*24e0*/  UIADD3 UR7, UR12, 0xb280, URZ ;  /* 0x0000b2800c077890 */ /* 0x000fe2000fffe03f */
[----:B------:R-:W-:Y:S01]  /*24f0*/  WARPGROUP.ARRIVE ;  /* 0x00000000000079c5 */ /* 0x000fe20000000000 */
[----:B------:R-:W-:Y:S01]  /*2500*/  UIADD3 UR6, UR12, 0x280, URZ ;  /* 0x000002800c067890 */ /* 0x000fe2000fffe03f */
[----:B------:R2:W-:Y:S01]  /*2510*/  STL [R1+0x70], RZ ;  /* 0x000070ff01007387 */ /* 0x0005e20000100800 */
[----:B------:R-:W-:Y:S01]  /*2520*/  USHF.R.U32.HI UR7, URZ, 0x4, UR7 ;  /* 0x000000043f077899 */ /* 0x000fe20008011607 */
[----:B01----:R-:W-:Y:S01]  /*2530*/  IMAD.MOV.U32 R0, RZ, RZ, RZ ;  /* 0x000000ffff007224 */ /* 0x003fe200078e00ff */
[----:B------:R-:W-:Y:S01]  /*2540*/  USHF.R.U32.HI UR6, URZ, 0x4, UR6 ;  /* 0x000000043f067899 */ /* 0x000fe20008011606 */
[----:B------:R2:W-:Y:S01]  /*2550*/  STL [R1+0x6c], RZ ;  /* 0x00006cff01007387 */ /* 0x0005e20000100800 */
[----:B------:R-:W-:Y:S01]  /*2560*/  ULOP3.LUT UR7, UR7, 0x3fff, URZ, 0xc0, !UPT ;  /* 0x00003fff07077892 */ /* 0x000fe2000f8ec03f */
[----:B------:R-:W-:Y:S01]  /*2570*/  CS2R R2, SRZ ;  /* 0x0000000000027805 */ /* 0x000fe2000001ff00 */
[----:B------:R-:W-:Y:S01]  /*2580*/  ULOP3.LUT UR6, UR6, 0x3fff, URZ, 0xc0, !UPT ;  /* 0x00003fff06067892 */ /* 0x000fe2000f8ec03f */
[----:B------:R2:W-:Y:S01]  /*2590*/  STL [R1+0x68], RZ ;  /* 0x000068ff01007387 */ /* 0x0005e20000100800 */
[----:B------:R-:W-:Y:S01]  /*25a0*/  ULOP3.LUT UR7, UR7, 0x10000, URZ, 0xfc, !UPT ;  /* 0x0001000007077892 */ /* 0x000fe2000f8efc3f */
[----:B------:R-:W-:Y:S01]  /*25b0*/  CS2R R4, SRZ ;  /* 0x0000000000047805 */ /* 0x000fe2000001ff00 */
[----:B------:R-:W-:Y:S01]  /*25c0*/  ULOP3.LUT UR6, UR6, 0x10000, URZ, 0xfc, !UPT ;  /* 0x0001000006067892 */ /* 0x000fe2000f8efc3f */
[----:B------:R2:W-:Y:S01]  /*25d0*/  STL [R1+0x64], RZ ;  /* 0x000064ff01007387 */ /* 0x0005e20000100800 */
[----:B------:R-:W-:Y:S01]  /*25e0*/  ULEA UR10, UR5, UR7, 0x9 ;  /* 0x00000007050a7291 */ /* 0x000fe2000f8e483f */
[----:B------:R-:W-:Y:S01]  /*25f0*/  CS2R R6, SRZ ;  /* 0x0000000000067805 */ /* 0x000fe2000001ff00 */
[----:B------:R-:W-:Y:S01]  /*2600*/  ULEA UR8, UR5, UR6, 0x7 ;  /* 0x0000000605087291 */ /* 0x000fe2000f8e383f */
[----:B------:R2:W-:Y:S01]  /*2610*/  STL [R1+0x60], RZ ;  /* 0x000060ff01007387 */ /* 0x0005e20000100800 */
[----:B------:R-:W-:Y:S01]  /*2620*/  ULDC UR7, c[0x0][0x50c] ;  /* 0x0001430000077ab9 */ /* 0x000fe20000000800 */
[----:B------:R-:W-:Y:S01]  /*2630*/  UMOV UR9, 0xc0000010 ;  /* 0xc000001000097882 */ /* 0x000fe20000000000 */
[----:B------:R-:W-:Y:S01]  /*2640*/  UISETP.NE.AND UP0, UPT, UR7, 0x1, UPT ;  /* 0x000000010700788c */ /* 0x000fe2000bf05270 */
[----:B------:R2:W-:Y:S01]  /*2650*/  STL [R1+0x5c], RZ ;  /* 0x00005cff01007387 */ /* 0x0005e20000100800 */
[----:B------:R-:W-:Y:S01]  /*2660*/  UMOV UR11, 0xc0000010 ;  /* 0xc0000010000b7882 */ /* 0x000fe20000000000 */
[----:B------:R-:W-:Y:S01]  /*2670*/  UMOV UR6, 0x1 ;  /* 0x0000000100067882 */ /* 0x000fe20000000000 */
[----:B------:R-:W-:Y:S01]  /*2680*/  USEL UR7, URZ, 0x1, UP0 ;  /* 0x000000013f077887 */ /* 0x000fe20008000000 */
[----:B------:R2:W-:Y:S01]  /*2690*/  STL [R1+0x58], RZ ;  /* 0x000058ff01007387 */ /* 0x0005e20000100800 */
[----:B------:R-:W-:Y:S01]  /*26a0*/  QGMMA.64x256x32.F32.E4M3.E4M3 R24, gdesc[UR8], RZ, !UPT, gsb0 ;  /* 0x03e00000081879f3 */ /* 0x000fe2000c0008ff */
[----:B------:R-:W-:-:S02]  /*26b0*/  CS2R R8, SRZ ;  /* 0x0000000000087805 */ /* 0x000fc4000001ff00 */
[----:B------:R-:W-:Y:S01]  /*26c0*/  CS2R R10, SRZ ;  /* 0x00000000000a7805 */ /* 0x000fe2000001ff00 */
[----:B------:R2:W-:Y:S01]  /*26d0*/  STL [R1+0x54], RZ ;  /* 0x000054ff01007387 */ /* 0x0005e20000100800 */
[----:B------:R-:W-:Y:S02]  /*26e0*/  ISETP.NE.AND P0, PT, RZ, UR7, PT ;  /* 0x00000007ff007c0c */ /* 0x000fe4000bf05270 */
        /* <DEDUP_REMOVED lines=56> */
[----:B------:R-:W-:Y:S01]  /*2a70*/  CS2R R224, SRZ ;  /* 0x0000000000e07805 */ /* 0x000fe2000001ff00 */
[----:B------:R-:W-:Y:S01]  /*2a80*/  IMAD.MOV.U32 R226, RZ, RZ, RZ ;  /* 0x000000ffffe27224 */ /* 0x000fe200078e00ff */
[----:B------:R2:W-:Y:S04]  /*2a90*/  STL [R1+0x18], RZ ;  /* 0x000018ff01007387 */ /* 0x0005e80000100800 */
[----:B------:R2:W-:Y:S04]  /*2aa0*/  STL [R1+0x14], RZ ;  /* 0x000014ff01007387 */ /* 0x0005e80000100800 */
[----:B------:R2:W-:Y:S04]  /*2ab0*/  STL [R1+0x10], RZ ;  /* 0x000010ff01007387 */ /* 0x0005e80000100800 */
[----:B------:R2:W-:Y:S04]  /*2ac0*/  STL [R1+0xc], RZ ;  /* 0x00000cff01007387 */ /* 0x0005e80000100800 */
[----:B------:R2:W-:Y:S04]  /*2ad0*/  STL [R1+0x8], RZ ;  /* 0x000008ff01007387 */ /* 0x0005e80000100800 */
[----:B------:R2:W-:Y:S04]  /*2ae0*/  STL [R1+0x4], RZ ;  /* 0x000004ff01007387 */ /* 0x0005e80000100800 */
[----:B------:R2:W-:Y:S01]  /*2af0*/  STL [R1], RZ ;  /* 0x000000ff01007387 */ /* 0x0005e20000100800 */
[----:B------:R-:W-:Y:S05]  /*2b00*/  @!P0 BRA `(.L_x_26) ;  /* 0x0000000800808947 */ /* 0x000fea0003800000 */
[----:B------:R-:W-:Y:S02]  /*2b10*/  WARPGROUP.DEPBAR.LE gsb0, 0x0 ;  /* 0x00008000000079c5 */ /* 0x000fe40000010000 */
[----:B------:R-:W-:-:S01]  /*2b20*/  FADD R227, RZ, R122 ;  /* 0x0000007affe37221 */ /* 0x000fc20000000000 */
[----:B------:R-:W-:Y:S01]  /*2b30*/  FADD R226, RZ, R24 ;  /* 0x00000018ffe27221 */ /* 0x000fe20000000000 */
[----:B------:R-:W-:-:S01]  /*2b40*/  FADD R225, RZ, R25 ;  /* 0x00000019ffe17221 */ /* 0x000fc20000000000 */
[----:B------:R-:W-:Y:S01]  /*2b50*/  FADD R224, RZ, R26 ;  /* 0x0000001affe07221 */ /* 0x000fe20000000000 */
[----:B------:R-:W-:-:S01]  /*2b60*/  FADD R223, RZ, R27 ;  /* 0x0000001bffdf7221 */ /* 0x000fc20000000000 */
[----:B------:R0:W-:Y:S01]  /*2b70*/  STL [R1], R227 ;  /* 0x000000e301007387 */ /* 0x0001e20000100800 */
[----:B------:R-:W-:-:S01]  /*2b80*/  FADD R222, RZ, R28 ;  /* 0x0000001cffde7221 */ /* 0x000fc20000000000 */
[----:B------:R-:W-:Y:S01]  /*2b90*/  FADD R221, RZ, R29 ;  /* 0x0000001dffdd7221 */ /* 0x000fe20000000000 */
[----:B------:R-:W-:-:S01]  /*2ba0*/  FADD R220, RZ, R30 ;  /* 0x0000001effdc7221 */ /* 0x000fc20000000000 */
[----:B------:R-:W-:Y:S01]  /*2bb0*/  FADD R219, RZ, R31 ;  /* 0x0000001fffdb7221 */ /* 0x000fe20000000000 */
[----:B------:R-:W-:-:S01]  /*2bc0*/  FADD R218, RZ, R32 ;  /* 0x00000020ffda7221 */ /* 0x000fc20000000000 */
[----:B------:R-:W-:Y:S01]  /*2bd0*/  FADD R217, RZ, R33 ;  /* 0x00000021ffd97221 */ /* 0x000fe20000000000 */
[----:B------:R-:W-:-:S01]  /*2be0*/  FADD R216, RZ, R34 ;  /* 0x00000022ffd87221 */ /* 0x000fc20000000000 */
[----:B------:R-:W-:Y:S01]  /*2bf0*/  FADD R215, RZ, R35 ;  /* 0x00000023ffd77221 */ /* 0x000fe20000000000 */
[----:B------:R-:W-:-:S01]  /*2c00*/  FADD R214, RZ, R36 ;  /* 0x00000024ffd67221 */ /* 0x000fc20000000000 */
[----:B0-----:R-:W-:Y:S01]  /*2c10*/  FADD R227, RZ, R123 ;  /* 0x0000007bffe37221 */ /* 0x001fe20000000000 */
[----:B------:R-:W-:-:S01]  /*2c20*/  FADD R213, RZ, R37 ;  /* 0x00000025ffd57221 */ /* 0x000fc20000000000 */
[----:B------:R-:W-:Y:S01]  /*2c30*/  FADD R212, RZ, R38 ;  /* 0x00000026ffd47221 */ /* 0x000fe20000000000 */
[----:B------:R-:W-:-:S01]  /*2c40*/  FADD R211, RZ, R39 ;  /* 0x00000027ffd37221 */ /* 0x000fc20000000000 */
[----:B------:R-:W-:Y:S01]  /*2c50*/  FADD R210, RZ, R40 ;  /* 0x00000028ffd27221 */ /* 0x000fe20000000000 */
[----:B------:R0:W-:Y:S01]  /*2c60*/  STL [R1+0x4], R227 ;  /* 0x000004e301007387 */ /* 0x0001e20000100800 */
        /* <DEDUP_REMOVED lines=93> */
[----:B------:R-:W-:Y:S01]  /*3240*/  UMOV UR6, URZ ;  /* 0x0000003f00067c82 */ /* 0x000fe20008000000 */
[----:B0-----:R-:W-:-:S05]  /*3250*/  FADD R227, RZ, R130 ;  /* 0x00000082ffe37221 */ /* 0x001fca0000000000 */
[----:B------:R0:W-:Y:S02]  /*3260*/  STL [R1+0x20], R227 ;  /* 0x000020e301007387 */ /* 0x0001e40000100800 */
        /* <DEDUP_REMOVED lines=42> */
.L_x_26:
[----:B------:R-:W-:-:S04]  /*3510*/  UIADD3 UR19, UR5, 0x1, URZ ;  /* 0x0000000105137890 */ /* 0x000fc8000fffe03f */
[----:B------:R-:W-:-:S04]  /*3520*/  UISETP.NE.AND UP0, UPT, UR19, 0x16, UPT ;  /* 0x000000161300788c */ /* 0x000fc8000bf05270 */
[----:B------:R-:W-:Y:S02]  /*3530*/  USEL UR8, URZ, 0x1, UP0 ;  /* 0x000000013f087887 */ /* 0x000fe40008000000 */
[----:B------:R-:W-:Y:S02]  /*3540*/  USEL UR19, UR19, URZ, UP0 ;  /* 0x0000003f13137287 */ /* 0x000fe40008000000 */
[----:B------:R-:W-:-:S06]  /*3550*/  ULOP3.LUT UR8, UR4, UR8, URZ, 0x3c, !UPT ;  /* 0x0000000804087292 */ /* 0x000fcc000f8e3c3f */
[----:B0-----:R-:W-:Y:S01]  /*3560*/  IMAD.U32 R227, RZ, RZ, UR8 ;  /* 0x00000008ffe37e24 */ /* 0x001fe2000f8e00ff */
[----:B------:R-:W-:-:S06]  /*3570*/  UMOV UR8, 0x1 ;  /* 0x0000000100087882 */ /* 0x000fcc0000000000 */
.L_x_21:
[----:B------:R-:W-:-:S06]  /*3580*/  UISETP.GE.AND UP0, UPT, UR16, 0x1, UPT ;  /* 0x000000011000788c */ /* 0x000fcc000bf06270 */
[----:B------:R-:W-:-:S13]  /*3590*/  PLOP3.LUT P0, PT, PT, PT, UP0, 0x80, 0x0 ;  /* 0x000000000000781c */ /* 0x000fda0003f0f008 */
[----:B------:R-:W-:Y:S05]  /*35a0*/  @!P0 BRA `(.L_x_27) ;  /* 0x0000001000908947 */ /* 0x000fea0003800000 */
[----:B------:R-:W-:Y:S01]  /*35b0*/  IMAD.U32 R228, RZ, RZ, UR16 ;  /* 0x00000010ffe47e24 */ /* 0x000fe2000f8e00ff */
[----:B------:R-:W-:Y:S01]  /*35c0*/  UMOV UR24, UR5 ;  /* 0x0000000500187c82 */ /* 0x000fe20008000000 */
[----:B------:R-:W-:-:S05]  /*35d0*/  ULDC UR32, c[0x0][0x50c] ;  /* 0x0001430000207ab9 */ /* 0x000fca0000000800 */
.L_x_35:
[----:B------:R-:W-:-:S06]  /*35e0*/  UISETP.NE.AND UP0, UPT, UR27, 0x3, UPT ;  /* 0x000000031b00788c */ /* 0x000fcc000bf05270 */
[----:B------:R-:W-:-:S13]  /*35f0*/  PLOP3.LUT P1, PT, PT, PT, UP0, 0x80, 0x0 ;  /* 0x000000000000781c */ /* 0x000fda0003f2f008 */
[----:B-1---5:R-:W-:Y:S05]  /*3600*/  @!P1 BRA `(.L_x_28) ;  /* 0x0000000000049947 */ /* 0x022fea0003800000 */
[----:B------:R-:W-:Y:S01]  /*3610*/  BPT.TRAP 0x1 ;  /* 0x000000040000795c */ /* 0x000fe20000300000 */
.L_x_28:
[----:B------:R-:W-:Y:S01]  /*3620*/  ULEA UR9, UR19, UR12, 0x3 ;  /* 0x0000000c13097291 */ /* 0x000fe2000f8e183f */
[----:B------:R-:W-:-:S08]  /*3630*/  SHF.L.U32 R229, R227, 0x1f, RZ ;  /* 0x0000001fe3e57819 */ /* 0x000fd000000006ff */
[----:B------:R0:W1:Y:S01]  /*3640*/  SYNCS.PHASECHK.TRANS64.TRYWAIT P0, [UR9], R229 ;  /* 0x000000e5ff0075a7 */ /* 0x0000620008000149 */
[----:B------:R-:W-:Y:S05]  /*3650*/  @!P1 BRA `(.L_x_29) ;  /* 0x0000000000049947 */ /* 0x000fea0003800000 */
[----:B------:R-:W-:Y:S01]  /*3660*/  BPT.TRAP 0x1 ;  /* 0x000000040000795c */ /* 0x000fe20000300000 */
.L_x_29:
[----:B-1----:R-:W-:Y:S05]  /*3670*/  @P0 BRA `(.L_x_30) ;  /* 0x0000000000080947 */ /* 0x002fea0003800000 */
[----:B------:R-:W1:Y:S02]  /*3680*/  SYNCS.PHASECHK.TRANS64.TRYWAIT P0, [UR9], R229 ;  /* 0x000000e5ff0075a7 */ /* 0x000e640008000149 */
[----:B-1----:R-:W-:Y:S05]  /*3690*/  @!P0 BRA `(.L_x_31) ;  /* 0x000000d800148947 */ /* 0x002fea0003800000 */
.L_x_30:
[----:B------:R-:W-:Y:S01]  /*36a0*/  UIADD3 UR9, UR12, 0x280, URZ ;  /* 0x000002800c097890 */ /* 0x000fe2000fffe03f */
[----:B------:R-:W-:Y:S01]  /*36b0*/  WARPGROUP.ARRIVE ;  /* 0x00000000000079c5 */ /* 0x000fe20000000000 */
[----:B------:R-:W-:Y:S02]  /*36c0*/  UIADD3 UR10, UR12, 0xb280, URZ ;  /* 0x0000b2800c0a7890 */ /* 0x000fe4000fffe03f */
[----:B------:R-:W-:Y:S02]  /*36d0*/  UISETP.NE.AND UP0, UPT, UR7, URZ, UPT ;  /* 0x0000003f0700728c */ /* 0x000fe4000bf05270 */
[----:B------:R-:W-:Y:S02]  /*36e0*/  USHF.R.U32.HI UR9, URZ, 0x4, UR9 ;  /* 0x000000043f097899 */ /* 0x000fe40008011609 */
[----:B------:R-:W-:Y:S02]  /*36f0*/  USHF.R.U32.HI UR10, URZ, 0x4, UR10 ;  /* 0x000000043f0a7899 */ /* 0x000fe4000801160a */
[----:B------:R-:W-:-:S02]  /*3700*/  USEL UR8, UR8, URZ, !UP0 ;  /* 0x0000003f08087287 */ /* 0x000fc4000c000000 */
[----:B------:R-:W-:Y:S02]  /*3710*/  ULOP3.LUT UR9, UR9, 0x3fff, URZ, 0xc0, !UPT ;  /* 0x00003fff09097892 */ /* 0x000fe4000f8ec03f */
[----:B------:R-:W-:Y:S02]  /*3720*/  ULOP3.LUT UR10, UR10, 0x3fff, URZ, 0xc0, !UPT ;  /* 0x00003fff0a0a7892 */ /* 0x000fe4000f8ec03f */
[----:B------:R-:W-:Y:S02]  /*3730*/  UISETP.NE.U32.AND UP0, UPT, UR8, URZ, UPT ;  /* 0x0000003f0800728c */ /* 0x000fe4000bf05070 */
[----:B------:R-:W-:Y:S02]  /*3740*/  ULOP3.LUT UR8, UR9, 0x10000, URZ, 0xfc, !UPT ;  /* 0x0001000009087892 */ /* 0x000fe4000f8efc3f */
[----:B------:R-:W-:Y:S02]  /*3750*/  ULOP3.LUT UR10, UR10, 0x10000, URZ, 0xfc, !UPT ;  /* 0x000100000a0a7892 */ /* 0x000fe4000f8efc3f */
[----:B------:R-:W-:-:S02]  /*3760*/  ULEA UR8, UR19, UR8, 0x7 ;  /* 0x0000000813087291 */ /* 0x000fc4000f8e383f */
[----:B------:R-:W-:Y:S01]  /*3770*/  ULEA UR10, UR19, UR10, 0x9 ;  /* 0x0000000a130a7291 */ /* 0x000fe2000f8e483f */
[----:B------:R-:W-:Y:S01]  /*3780*/  UMOV UR9, 0xc0000010 ;  /* 0xc000001000097882 */ /* 0x000fe20000000000 */
[----:B------:R-:W-:Y:S01]  /*3790*/  UMOV UR11, 0xc0000010 ;  /* 0xc0000010000b7882 */ /* 0x000fe20000000000 */
[----:B------:R-:W-:-:S06]  /*37a0*/  UIADD3 UR6, UR6, 0x1, URZ ;  /* 0x0000000106067890 */ /* 0x000fcc000fffe03f */
[----:B------:R-:W-:Y:S01]  /*37b0*/  QGMMA.64x256x32.F32.E4M3.E4M3 R24, gdesc[UR8], R24, UP0, gsb0 ;  /* 0x03e00000081879f3 */ /* 0x000fe2000b800818 */
[----:B------:R-:W-:-:S04]  /*37c0*/  UISETP.NE.AND UP0, UPT, UR6, UR32, UPT ;  /* 0x000000200600728c */ /* 0x000fc8000bf05270 */
[----:B------:R-:W-:-:S06]  /*37d0*/  USEL UR7, URZ, 0x1, UP0 ;  /* 0x000000013f077887 */ /* 0x000fcc0008000000 */
[----:B------:R-:W-:Y:S01]  /*37e0*/  ISETP.NE.AND P0, PT, RZ, UR7, PT ;  /* 0x00000007ff007c0c */ /* 0x000fe2000bf05270 */
[----:B------:R-:W-:-:S12]  /*37f0*/  WARPGROUP.DEPBAR.LE gsb0, 0x1 ;  /* 0x00008000000079c5 */ /* 0x000fd80000010100 */
[----:B------:R-:W-:Y:S05]  /*3800*/  @!P0 BRA `(.L_x_32) ;  /* 0x0000000c00808947 */ /* 0x000fea0003800000 */
[----:B------:R-:W-:Y:S02]  /*3810*/  WARPGROUP.DEPBAR.LE gsb0, 0x0 ;  /* 0x00008000000079c5 */ /* 0x000fe40000010000 */
[----:B------:R-:W-:-:S01]  /*3820*/  FADD R226, R24, R226 ;  /* 0x000000e218e27221 */ /* 0x000fc20000000000 */
[----:B------:R-:W-:Y:S01]  /*3830*/  FADD R225, R25, R225 ;  /* 0x000000e119e17221 */ /* 0x000fe20000000000 */
[----:B------:R1:W-:Y:S01]  /*3840*/  STL [R1+0xa4], R227 ;  /* 0x0000a4e301007387 */ /* 0x0003e20000100800 */
[----:B------:R-:W-:-:S01]  /*3850*/  FADD R224, R26, R224 ;  /* 0x000000e01ae07221 */ /* 0x000fc20000000000 */
[----:B------:R-:W-:Y:S01]  /*3860*/  FADD R223, R27, R223 ;  /* 0x000000df1bdf7221 */ /* 0x000fe20000000000 */
[----:B------:R-:W-:-:S01]  /*3870*/  FADD R222, R28, R222 ;  /* 0x000000de1cde7221 */ /* 0x000fc20000000000 */
[----:B------:R-:W-:Y:S01]  /*3880*/  FADD R221, R29, R221 ;  /* 0x000000dd1ddd7221 */ /* 0x000fe20000000000 */
[----:B-1----:R-:W3:Y:S04]  /*3890*/  LDL.LU R227, [R1+0x30] ;  /* 0x0000300001e37983 */ /* 0x002ee80000300800 */
[----:B------:R1:W-:Y:S01]  /*38a0*/  STL [R1+0xa8], R226 ;  /* 0x0000a8e201007387 */ /* 0x0003e20000100800 */
[----:B------:R-:W-:-:S01]  /*38b0*/  FADD R220, R30, R220 ;  /* 0x000000dc1edc7221 */ /* 0x000fc20000000000 */
[----:B------:R-:W-:-:S02]  /*38c0*/  FADD R219, R31, R219 ;  /* 0x000000db1fdb7221 */ /* 0x000fc40000000000 */
[----:B-1----:R-:W4:Y:S04]  /*38d0*/  LDL.LU R226, [R1+0x2c] ;  /* 0x00002c0001e27983 */ /* 0x002f280000300800 */
[----:B------:R1:W-:Y:S01]  /*38e0*/  STL [R1+0xac], R225 ;  /* 0x0000ace101007387 */ /* 0x0003e20000100800 */
[----:B------:R-:W-:-:S03]  /*38f0*/  FADD R218, R32, R218 ;  /* 0x000000da20da7221 */ /* 0x000fc60000000000 */
[----:B-1----:R-:W2:Y:S04]  /*3900*/  LDL.LU R225, [R1+0x28] ;  /* 0x0000280001e17983 */ /* 0x002ea80000300800 */
        /* <DEDUP_REMOVED lines=9> */
[----:B------:R1:W-:Y:S04]  /*39a0*/  STL [R1+0xbc], R221 ;  /* 0x0000bcdd01007387 */ /* 0x0003e80000100800 */
        /* <DEDUP_REMOVED lines=12> */
[----:B-1----:R-:W2:Y:S01]  /*3a70*/  LDL.LU R215, [R1] ;  /* 0x0000000001d77983 */ /* 0x002ea20000300800 */
[----:B------:R-:W-:-:S01]  /*3a80*/  FADD R214, R36, R214 ;  /* 0x000000d624d67221 */ /* 0x000fc20000000000 */
[----:B------:R-:W-:Y:S01]  /*3a90*/  FADD R213, R37, R213 ;  /* 0x000000d525d57221 */ /* 0x000fe20000000000 */
[----:B------:R-:W-:-:S01]  /*3aa0*/  FADD R212, R38, R212 ;  /* 0x000000d426d47221 */ /* 0x000fc20000000000 */
[----:B------:R-:W-:Y:S01]  /*3ab0*/  FADD R211, R39, R211 ;  /* 0x000000d327d37221 */ /* 0x000fe20000000000 */
[----:B------:R-:W-:-:S01]  /*3ac0*/  FADD R210, R40, R210 ;  /* 0x000000d228d27221 */ /* 0x000fc20000000000 */
[----:B------:R-:W-:Y:S01]  /*3ad0*/  STL [R1+0xd8], R214 ;  /* 0x0000d8d601007387 */ /* 0x000fe20000100800 */
        /* <DEDUP_REMOVED lines=11> */
[----:B------:R1:W-:Y:S01]  /*3b90*/  STL [R1+0xe4], R211 ;  /* 0x0000e4d301007387 */ /* 0x0003e20000100800 */
[----:B------:R-:W-:-:S01]  /*3ba0*/  FADD R200, R50, R200 ;  /* 0x000000c832c87221 */ /* 0x000fc20000000000 */
[----:B------:R-:W-:Y:S01]  /*3bb0*/  FADD R199, R51, R199 ;  /* 0x000000c733c77221 */ /* 0x000fe20000000000 */
        /* <DEDUP_REMOVED lines=69> */
[----:B-----5:R-:W-:Y:S01]  /*4010*/  FADD R0, R121, R0 ;  /* 0x0000000079007221 */ /* 0x020fe20000000000 */
[----:B---3--:R-:W-:-:S01]  /*4020*/  FADD R227, R134, R227 ;  /* 0x000000e386e37221 */ /* 0x008fc20000000000 */
[----:B----4-:R-:W-:Y:S01]  /*4030*/  FADD R226, R133, R226 ;  /* 0x000000e285e27221 */ /* 0x010fe20000000000 */
[----:B--2---:R-:W-:-:S01]  /*4040*/  FADD R225, R132, R225 ;  /* 0x000000e184e17221 */ /* 0x004fc20000000000 */
        /* <DEDUP_REMOVED lines=9> */
[----:B------:R-:W-:-:S05]  /*40e0*/  FADD R215, R122, R215 ;  /* 0x000000d77ad77221 */ /* 0x000fca0000000000 */
[----:B------:R2:W-:Y:S04]  /*40f0*/  STL [R1], R215 ;  /* 0x000000d701007387 */ /* 0x0005e80000100800 */
[----:B------:R3:W-:Y:S04]  /*4100*/  STL [R1+0x4], R216 ;  /* 0x000004d801007387 */ /* 0x0007e80000100800 */
        /* <DEDUP_REMOVED lines=8> */
[----:B-1----:R-:W4:Y:S04]  /*4190*/  LDL.LU R211, [R1+0x34] ;  /* 0x0000340001d37983 */ /* 0x002f280000300800 */
[----:B------:R1:W-:Y:S04]  /*41a0*/  STL [R1+0x28], R225 ;  /* 0x000028e101007387 */ /* 0x0003e80000100800 */
[----:B------:R-:W4:Y:S04]  /*41b0*/  LDL.LU R212, [R1+0x38] ;  /* 0x0000380001d47983 */ /* 0x000f280000300800 */
[----:B------:R1:W-:Y:S04]  /*41c0*/  STL [R1+0x2c], R226 ;  /* 0x00002ce201007387 */ /* 0x0003e80000100800 */
[----:B------:R-:W4:Y:S04]  /*41d0*/  LDL.LU R213, [R1+0x3c] ;  /* 0x00003c0001d57983 */ /* 0x000f280000300800 */
[----:B------:R1:W-:Y:S04]  /*41e0*/  STL [R1+0x30], R227 ;  /* 0x000030e301007387 */ /* 0x0003e80000100800 */
[----:B------:R-:W4:Y:S04]  /*41f0*/  LDL.LU R214, [R1+0x40] ;  /* 0x0000400001d67983 */ /* 0x000f280000300800 */
[----:B--2---:R-:W2:Y:S04]  /*4200*/  LDL.LU R215, [R1+0x44] ;  /* 0x0000440001d77983 */ /* 0x004ea80000300800 */
[----:B---3--:R-:W3:Y:S04]  /*4210*/  LDL.LU R216, [R1+0x48] ;  /* 0x0000480001d87983 */ /* 0x008ee80000300800 */
[----:B----4-:R-:W4:Y:S04]  /*4220*/  LDL.LU R217, [R1+0x4c] ;  /* 0x00004c0001d97983 */ /* 0x010f280000300800 */
[----:B0-----:R-:W4:Y:S04]  /*4230*/  LDL.LU R218, [R1+0x50] ;  /* 0x0000500001da7983 */ /* 0x001f280000300800 */
[----:B------:R-:W4:Y:S04]  /*4240*/  LDL.LU R219, [R1+0x54] ;  /* 0x0000540001db7983 */ /* 0x000f280000300800 */
[----:B------:R-:W4:Y:S04]  /*4250*/  LDL.LU R220, [R1+0x58] ;  /* 0x0000580001dc7983 */ /* 0x000f280000300800 */
[----:B------:R-:W4:Y:S04]  /*4260*/  LDL.LU R221, [R1+0x5c] ;  /* 0x00005c0001dd7983 */ /* 0x000f280000300800 */
[----:B------:R-:W4:Y:S04]  /*4270*/  LDL.LU R222, [R1+0x60] ;  /* 0x0000600001de7983 */ /* 0x000f280000300800 */
[----:B------:R-:W4:Y:S04]  /*4280*/  LDL.LU R223, [R1+0x64] ;  /* 0x0000640001df7983 */ /* 0x000f280000300800 */
[----:B------:R-:W4:Y:S04]  /*4290*/  LDL.LU R224, [R1+0x68] ;  /* 0x0000680001e07983 */ /* 0x000f280000300800 */
[----:B-1----:R-:W4:Y:S04]  /*42a0*/  LDL.LU R225, [R1+0x6c] ;  /* 0x00006c0001e17983 */ /* 0x002f280000300800 */
[----:B------:R-:W4:Y:S04]  /*42b0*/  LDL.LU R226, [R1+0x70] ;  /* 0x0000700001e27983 */ /* 0x000f280000300800 */
[----:B------:R-:W4:Y:S01]  /*42c0*/  LDL.LU R227, [R1+0x74] ;  /* 0x0000740001e37983 */ /* 0x000f220000300800 */
[----:B------:R-:W-:-:S05]  /*42d0*/  FADD R211, R135, R211 ;  /* 0x000000d387d37221 */ /* 0x000fca0000000000 */
[----:B------:R0:W-:Y:S01]  /*42e0*/  STL [R1+0x34], R211 ;  /* 0x000034d301007387 */ /* 0x0001e20000100800 */
[----:B------:R-:W-:-:S03]  /*42f0*/  FADD R212, R136, R212 ;  /* 0x000000d488d47221 */ /* 0x000fc60000000000 */
[----:B0-----:R1:W5:Y:S01]  /*4300*/  LDL.LU R211, [R1+0xe4] ;  /* 0x0000e40001d37983 */ /* 0x0013620000300800 */
[----:B------:R-:W-:-:S03]  /*4310*/  FADD R213, R137, R213 ;  /* 0x000000d589d57221 */ /* 0x000fc60000000000 */
[----:B------:R0:W-:Y:S01]  /*4320*/  STL [R1+0x38], R212 ;  /* 0x000038d401007387 */ /* 0x0001e20000100800 */
[----:B------:R-:W-:-:S01]  /*4330*/  FADD R214, R138, R214 ;  /* 0x000000d68ad67221 */ /* 0x000fc20000000000 */
[----:B--2---:R-:W-:Y:S02]  /*4340*/  FADD R215, R139, R215 ;  /* 0x000000d78bd77221 */ /* 0x004fe40000000000 */
[----:B0-----:R1:W5:Y:S01]  /*4350*/  LDL.LU R212, [R1+0xe0] ;  /* 0x0000e00001d47983 */ /* 0x0013620000300800 */
[----:B---3--:R-:W-:-:S03]  /*4360*/  FADD R216, R140, R216 ;  /* 0x000000d88cd87221 */ /* 0x008fc60000000000 */
[----:B------:R0:W-:Y:S01]  /*4370*/  STL [R1+0x3c], R213 ;  /* 0x00003cd501007387 */ /* 0x0001e20000100800 */
[----:B----4-:R-:W-:-:S03]  /*4380*/  FADD R217, R141, R217 ;  /* 0x000000d98dd97221 */ /* 0x010fc60000000000 */
[----:B0-----:R1:W5:Y:S01]  /*4390*/  LDL.LU R213, [R1+0xdc] ;  /* 0x0000dc0001d57983 */ /* 0x0013620000300800 */
[----:B------:R-:W-:-:S03]  /*43a0*/  FADD R218, R142, R218 ;  /* 0x000000da8eda7221 */ /* 0x000fc60000000000 */
[----:B------:R0:W-:Y:S01]  /*43b0*/  STL [R1+0x40], R214 ;  /* 0x000040d601007387 */ /* 0x0001e20000100800 */
[----:B------:R-:W-:-:S01]  /*43c0*/  FADD R219, R143, R219 ;  /* 0x000000db8fdb7221 */ /* 0x000fc20000000000 */
[----:B------:R-:W-:Y:S02]  /*43d0*/  FADD R220, R144, R220 ;  /* 0x000000dc90dc7221 */ /* 0x000fe40000000000 */
[----:B0-----:R1:W5:Y:S04]  /*43e0*/  LDL.LU R214, [R1+0xd8] ;  /* 0x0000d80001d67983 */ /* 0x0013680000300800 */
[----:B------:R0:W-:Y:S01]  /*43f0*/  STL [R1+0x44], R215 ;  /* 0x000044d701007387 */ /* 0x0001e20000100800 */
[----:B------:R-:W-:-:S01]  /*4400*/  FADD R221, R145, R221 ;  /* 0x000000dd91dd7221 */ /* 0x000fc20000000000 */
[----:B------:R-:W-:-:S02]  /*4410*/  FADD R222, R146, R222 ;  /* 0x000000de92de7221 */ /* 0x000fc40000000000 */
[----:B0-----:R1:W5:Y:S04]  /*4420*/  LDL.LU R215, [R1+0xd4] ;  /* 0x0000d40001d77983 */ /* 0x0013680000300800 */
[----:B------:R0:W-:Y:S01]  /*4430*/  STL [R1+0x48], R216 ;  /* 0x000048d801007387 */ /* 0x0001e20000100800 */
[----:B------:R-:W-:-:S03]  /*4440*/  FADD R223, R147, R223 ;  /* 0x000000df93df7221 */ /* 0x000fc60000000000 */
        /* <DEDUP_REMOVED lines=13> */
[----:B------:R0:W-:Y:S04]  /*4520*/  STL [R1+0x5c], R221 ;  /* 0x00005cdd01007387 */ /* 0x0001e80000100800 */
        /* <DEDUP_REMOVED lines=12> */
[----:B0-----:R1:W5:Y:S01]  /*45f0*/  LDL.LU R227, [R1+0xa4] ;  /* 0x0000a40001e37983 */ /* 0x0013620000300800 */
[----:B------:R-:W-:-:S05]  /*4600*/  UMOV UR6, URZ ;  /* 0x0000003f00067c82 */ /* 0x000fca0008000000 */
.L_x_32:
[----:B------:R-:W-:Y:S05]  /*4610*/  @!P1 BRA `(.L_x_33) ;  /* 0x0000000000049947 */ /* 0x000fea0003800000 */
[----:B------:R-:W-:Y:S01]  /*4620*/  BPT.TRAP 0x1 ;  /* 0x000000040000795c */ /* 0x000fe20000300000 */
.L_x_33:
[----:B------:R3:W-:Y:S04]  /*4630*/  STL [R1+0xa8], R2 ;  /* 0x0000a80201007387 */ /* 0x0007e80000100800 */
[----:B---3--:R-:W3:Y:S04]  /*4640*/  LDL R2, [R1+0x78] ;  /* 0x0000780001027983 */ /* 0x008ee80000100800 */
[----:B-----5:R4:W-:Y:S04]  /*4650*/  STL [R1+0xa4], R0 ;  /* 0x0000a40001007387 */ /* 0x0209e80000100800 */
[----:B----4-:R-:W4:Y:S01]  /*4660*/  LDL R0, [R1+0x80] ;  /* 0x0000800001007983 */ /* 0x010f220000100800 */
[----:B0-----:R-:W-:Y:S01]  /*4670*/  IMAD.U32 R229, RZ, RZ, UR24 ;  /* 0x00000018ffe57e24 */ /* 0x001fe2000f8e00ff */
[----:B---3--:R-:W-:-:S02]  /*4680*/  ISETP.NE.AND P0, PT, R2, RZ, PT ;  /* 0x000000ff0200720c */ /* 0x008fc40003f05270 */
[----:B------:R0:W5:Y:S11]  /*4690*/  LDL.LU R2, [R1+0xa8] ;  /* 0x0000a80001027983 */ /* 0x0001760000300800 */
[----:B------:R-:W-:-:S05]  /*46a0*/  @P0 LEA R229, R229, UR12, 0x3 ;  /* 0x0000000ce5e50c11 */ /* 0x000fca000f8e18ff */
[----:B------:R-:W-:-:S05]  /*46b0*/  @P0 VIADD R229, R229, 0xb0 ;  /* 0x000000b0e5e50836 */ /* 0x000fca0000000000 */
[----:B----4-:R-:W-:Y:S02]  /*46c0*/  @P0 PRMT R229, R0, 0x654, R229 ;  /* 0x0000065400e50816 */ /* 0x010fe400000000e5 */
[----:B------:R0:W5:Y:S01]  /*46d0*/  LDL.LU R0, [R1+0xa4] ;  /* 0x0000a40001007983 */ /* 0x0001620000300800 */
[----:B------:R-:W-:Y:S01]  /*46e0*/  UISETP.GT.U32.AND UP0, UPT, UR13, 0x1, UPT ;  /* 0x000000010d00788c */ /* 0x000fe2000bf04070 */
[----:B------:R0:W-:Y:S05]  /*46f0*/  @P0 SYNCS.ARRIVE.TRANS64.RED.A1T0 RZ, [R229+URZ], RZ ;  /* 0x000000ffe5ff09a7 */ /* 0x0001ea000810043f */
[----:B------:R-:W-:-:S13]  /*4700*/  PLOP3.LUT P0, PT, PT, PT, UP0, 0x80, 0x0 ;  /* 0x000000000000781c */ /* 0x000fda0003f0f008 */
[----:B0-----:R-:W-:Y:S05]  /*4710*/  @P0 BRA `(.L_x_34) ;  /* 0x0000000000040947 */ /* 0x001fea0003800000 */
[----:B------:R-:W-:Y:S01]  /*4720*/  BPT.TRAP 0x1 ;  /* 0x000000040000795c */ /* 0x000fe20000300000 */
.L_x_34:
[----:B------:R-:W-:Y:S01]  /*4730*/  UIADD3 UR19, UR19, 0x1, URZ ;  /* 0x0000000113137890 */ /* 0x000fe2000fffe03f */
[C---:B------:R-:W-:Y:S01]  /*4740*/  ISETP.GT.AND P0, PT, R228.reuse, 0x1, PT ;  /* 0x00000001e400780c */ /* 0x040fe20003f04270 */
[----:B------:R-:W-:Y:S01]  /*4750*/  UIADD3 UR24, UR24, 0x1, URZ ;  /* 0x0000000118187890 */ /* 0x000fe2000fffe03f */
[----:B------:R-:W-:Y:S01]  /*4760*/  VIADD R228, R228, 0xffffffff ;  /* 0xffffffffe4e47836 */ /* 0x000fe20000000000 */
[----:B------:R-:W-:Y:S02]  /*4770*/  UISETP.NE.AND UP0, UPT, UR19, 0x16, UPT ;  /* 0x000000161300788c */ /* 0x000fe4000bf05270 */
[----:B------:R-:W-:Y:S02]  /*4780*/  UISETP.NE.AND UP1, UPT, UR24, 0x16, UPT ;  /* 0x000000161800788c */ /* 0x000fe4000bf25270 */
[----:B------:R-:W-:Y:S02]  /*4790*/  USEL UR8, URZ, 0x1, UP0 ;  /* 0x000000013f087887 */ /* 0x000fe40008000000 */
[----:B------:R-:W-:-:S02]  /*47a0*/  USEL UR19, UR19, URZ, UP0 ;  /* 0x0000003f13137287 */ /* 0x000fc40008000000 */
[----:B------:R-:W-:Y:S02]  /*47b0*/  USEL UR24, UR24, URZ, UP1 ;  /* 0x0000003f18187287 */ /* 0x000fe40008800000 */
[----:B------:R-:W-:Y:S01]  /*47c0*/  LOP3.LUT R227, R227, UR8, RZ, 0x3c, !PT ;  /* 0x00000008e3e37c12 */ /* 0x000fe2000f8e3cff */
[----:B------:R-:W-:Y:S01]  /*47d0*/  UMOV UR8, 0x1 ;  /* 0x0000000100087882 */ /* 0x000fe20000000000 */
[----:B------:R-:W-:Y:S08]  /*47e0*/  @P0 BRA `(.L_x_35) ;  /* 0xffffffec007c0947 */ /* 0x000ff0000383ffff */
.L_x_27:
[----:B------:R-:W-:-:S04]  /*47f0*/  UISETP.NE.AND UP0, UPT, UR6, URZ, UPT ;  /* 0x0000003f0600728c */ /* 0x000fc8000bf05270 */
[----:B------:R-:W-:-:S06]  /*4800*/  USEL UR6, URZ, 0x1, !UP0 ;  /* 0x000000013f067887 */ /* 0x000fcc000c000000 */
[----:B------:R-:W-:-:S13]  /*4810*/  ISETP.NE.AND P0, PT, RZ, UR6, PT ;  /* 0x00000006ff007c0c */ /* 0x000fda000bf05270 */
[----:B------:R-:W-:Y:S05]  /*4820*/  @!P0 BRA `(.L_x_36) ;  /* 0x0000000c00dc8947 */ /* 0x000fea0003800000 */
[----:B------:R-:W3:Y:S04]  /*4830*/  LDL.LU R227, [R1+0x74] ;  /* 0x0000740001e37983 */ /* 0x000ee80000300800 */
[----:B---3--:R0:W-:Y:S04]  /*4840*/  STL [R1+0xa4], R227 ;  /* 0x0000a4e301007387 */ /* 0x0081e80000100800 */
[----:B0-----:R-:W3:Y:S04]  /*4850*/  LDL.LU R227, [R1+0x70] ;  /* 0x0000700001e37983 */ /* 0x001ee80000300800 */
        /* <DEDUP_REMOVED lines=55> */
[----:B0-----:R-:W3:Y:S01]  /*4bd0*/  LDL.LU R227, [R1] ;  /* 0x0000000001e37983 */ /* 0x001ee20000300800 */
[----:B------:R-:W-:-:S02]  /*4be0*/  WARPGROUP.DEPBAR.LE gsb0, 0x0 ;  /* 0x00008000000079c5 */ /* 0x000fc40000010000 */
[----:B------:R-:W-:Y:S01]  /*4bf0*/  FADD R226, R24, R226 ;  /* 0x000000e218e27221 */ /* 0x000fe20000000000 */
        /* <DEDUP_REMOVED lines=95> */
[----:B-----5:R-:W-:Y:S01]  /*51f0*/  FADD R2, R120, R2 ;  /* 0x0000000278027221 */ /* 0x020fe20000000000 */
[----:B------:R-:W-:Y:S01]  /*5200*/  FADD R0, R121, R0 ;  /* 0x0000000079007221 */ /* 0x000fe20000000000 */
[----:B---3--:R-:W-:-:S05]  /*5210*/  FADD R227, R122, R227 ;  /* 0x000000e37ae37221 */ /* 0x008fca0000000000 */
[----:B------:R0:W-:Y:S04]  /*5220*/  STL [R1], R227 ;  /* 0x000000e301007387 */ /* 0x0001e80000100800 */
[----:B0-----:R-:W3:Y:S02]  /*5230*/  LDL.LU R227, [R1+0x114] ;  /* 0x0001140001e37983 */ /* 0x001ee40000300800 */
[----:B---3--:R-:W-:-:S05]  /*5240*/  FADD R227, R123, R227 ;  /* 0x000000e37be37221 */ /* 0x008fca0000000000 */
[----:B------:R0:W-:Y:S04]  /*5250*/  STL [R1+0x4], R227 ;  /* 0x000004e301007387 */ /* 0x0001e80000100800 */
        /* <DEDUP_REMOVED lines=83> */
[----:B------:R0:W-:Y:S02]  /*5790*/  STL [R1+0x74], R227 ;  /* 0x000074e301007387 */ /* 0x0001e40000100800 */
.L_x_36:
[----:B0-----:R-:W-:-:S04]  /*57a0*/  IMAD.U32 R227, RZ, RZ, UR31 ;  /* 0x0000001fffe37e24 */ /* 0x001fc8000f8e00ff */
[----:B------:R0:W-:Y:S01]  /*57b0*/  SYNCS.ARRIVE.TRANS64.A1T0 RZ, [R227+UR29], RZ ;  /* 0x000000ffe3ff79a7 */ /* 0x0001e2000810001d */
[----:B------:R-:W-:Y:S02]  /*57c0*/  WARPGROUP.DEPBAR.LE gsb0, 0x0 ;  /* 0x00008000000079c5 */ /* 0x000fe40000010000 */
[----:B------:R-:W3:Y:S02]  /*57d0*/  LDC R24, c[0x0][0x28c] ;  /* 0x0000a300ff187b82 */ /* 0x000ee40000000800 */
[----:B---3--:R-:W-:-:S13]  /*57e0*/  ISETP.GE.AND P0, PT, R24, 0x1, PT ;  /* 0x000000011800780c */ /* 0x008fda0003f06270 */
[----:B0-----:R-:W-:Y:S05]  /*57f0*/  @!P0 BRA `(.L_x_37) ;  /* 0x0000000000608947 */ /* 0x001fea0003800000 */
[----:B------:R-:W-:-:S06]  /*5800*/  UISETP.NE.AND UP0, UPT, UR27, 0x3, UPT ;  /* 0x000000031b00788c */ /* 0x000fcc000bf05270 */
[----:B------:R-:W-:-:S13]  /*5810*/  PLOP3.LUT P0, PT, PT, PT, UP0, 0x80, 0x0 ;  /* 0x000000000000781c */ /* 0x000fda0003f0f008 */
[----:B------:R-:W-:Y:S05]  /*5820*/  @!P0 BRA `(.L_x_38) ;  /* 0x0000000000048947 */ /* 0x000fea0003800000 */
[----:B------:R-:W-:Y:S01]  /*5830*/  BPT.TRAP 0x1 ;  /* 0x000000040000795c */ /* 0x000fe20000300000 */
.L_x_38:
[----:B-----5:R0:W-:Y:S04]  /*5840*/  STL [R1+0xa4], R0 ;  /* 0x0000a40001007387 */ /* 0x0201e80000100800 */
[----:B------:R-:W3:Y:S04]  /*5850*/  LDL R227, [R1+0x80] ;  /* 0x0000800001e37983 */ /* 0x000ee80000100800 */
[----:B0-----:R-:W4:Y:S02]  /*5860*/  LDL R0, [R1+0x78] ;  /* 0x0000780001007983 */ /* 0x001f240000100800 */
[----:B----4-:R-:W-:-:S02]  /*5870*/  ISETP.NE.AND P0, PT, R0, RZ, PT ;  /* 0x000000ff0000720c */ /* 0x010fc40003f05270 */
[----:B------:R0:W5:Y:S11]  /*5880*/  LDL.LU R0, [R1+0xa4] ;  /* 0x0000a40001007983 */ /* 0x0001760000300800 */
[----:B------:R-:W-:-:S05]  /*5890*/  VOTEU.ANY UP0, P0 ;  /* 0x00000000003f7886 */ /* 0x000fca0000000100 */
[----:B------:R-:W-:-:S06]  /*58a0*/  @UP0 UIADD3 UR6, UR16, UR5, URZ ;  /* 0x0000000510060290 */ /* 0x000fcc000fffe03f */
[----:B------:R-:W-:-:S04]  /*58b0*/  IMAD.U32 R24, RZ, RZ, UR6 ;  /* 0x00000006ff187e24 */ /* 0x000fc8000f8e00ff */
[----:B------:R-:W-:-:S04]  /*58c0*/  @P0 IMAD.WIDE.U32 R24, R24, -0x45d1745d, RZ ;  /* 0xba2e8ba318180825 */ /* 0x000fc800078e00ff */
[----:B------:R-:W-:Y:S01]  /*58d0*/  IMAD.U32 R27, RZ, RZ, UR6 ;  /* 0x00000006ff1b7e24 */ /* 0x000fe2000f8e00ff */
[----:B------:R-:W-:-:S05]  /*58e0*/  @P0 SHF.R.U32.HI R24, RZ, 0x4, R25 ;  /* 0x00000004ff180819 */ /* 0x000fca0000011619 */
[----:B------:R-:W-:-:S05]  /*58f0*/  @P0 IMAD R24, R24, -0x16, R27 ;  /* 0xffffffea18180824 */ /* 0x000fca00078e021b */
[----:B------:R-:W-:Y:S01]  /*5900*/  @P0 LEA R24, R24, UR12, 0x3 ;  /* 0x0000000c18180c11 */ /* 0x000fe2000f8e18ff */
[----:B------:R-:W-:-:S04]  /*5910*/  UISETP.GT.U32.AND UP0, UPT, UR13, 0x1, UPT ;  /* 0x000000010d00788c */ /* 0x000fc8000bf04070 */
[----:B------:R-:W-:-:S05]  /*5920*/  @P0 VIADD R24, R24, 0xb0 ;  /* 0x000000b018180836 */ /* 0x000fca0000000000 */
[----:B---3--:R-:W-:-:S04]  /*5930*/  @P0 PRMT R24, R227, 0x654, R24 ;  /* 0x00000654e3180816 */ /* 0x008fc80000000018 */
[----:B------:R0:W-:Y:S01]  /*5940*/  @P0 SYNCS.ARRIVE.TRANS64.RED.A1T0 RZ, [R24+URZ], RZ ;  /* 0x000000ff18ff09a7 */ /* 0x0001e2000810043f */
[----:B------:R-:W-:-:S13]  /*5950*/  PLOP3.LUT P0, PT, PT, PT, UP0, 0x80, 0x0 ;  /* 0x000000000000781c */ /* 0x000fda0003f0f008 */
[----:B0-----:R-:W-:Y:S05]  /*5960*/  @P0 BRA `(.L_x_37) ;  /* 0x0000000000040947 */ /* 0x001fea0003800000 */
[----:B------:R-:W-:Y:S01]  /*5970*/  BPT.TRAP 0x1 ;  /* 0x000000040000795c */ /* 0x000fe20000300000 */
.L_x_37:
[----:B------:R-:W0:Y:S01]  /*5980*/  S2R R25, SR_TID.X ;  /* 0x0000000000197919 */ /* 0x000e220000002100 */
[----:B------:R-:W-:Y:S01]  /*5990*/  IMAD.U32 R24, RZ, RZ, UR30 ;  /* 0x0000001eff187e24 */ /* 0x000fe2000f8e00ff */
[----:B------:R-:W-:Y:S01]  /*59a0*/  UIADD3 UR5, UR28, UR5, URZ ;  /* 0x000000051c057290 */ /* 0x000fe2000fffe03f */
[----:B------:R-:W3:Y:S01]  /*59b0*/  LDC R35, c[0x0][0x288] ;  /* 0x0000a200ff237b82 */ /* 0x000ee20000000800 */
[----:B------:R-:W-:Y:S02]  /*59c0*/  UISETP.GE.U32.AND UP1, UPT, UR28, 0x16, UPT ;  /* 0x000000161c00788c */ /* 0x000fe4000bf26070 */
[----:B------:R-:W-:Y:S01]  /*59d0*/  SHF.L.U32 R24, R24, 0x1f, RZ ;  /* 0x0000001f18187819 */ /* 0x000fe200000006ff */
[----:B------:R-:W-:Y:S02]  /*59e0*/  UISETP.GT.U32.AND UP0, UPT, UR5, 0x15, UPT ;  /* 0x000000150500788c */ /* 0x000fe4000bf04070 */
[----:B------:R-:W-:Y:S01]  /*59f0*/  UIMAD.WIDE.U32 UR6, UR5, -0x45d1745d, URZ ;  /* 0xba2e8ba3050678a5 */ /* 0x000fe2000f8e003f */
[----:B------:R-:W4:Y:S01]  /*5a00*/  SYNCS.PHASECHK.TRANS64.TRYWAIT P0, [UR17+0x8], R24 ;  /* 0x00000818ff0075a7 */ /* 0x000f220008000151 */
[----:B------:R-:W-:-:S02]  /*5a10*/  UISETP.LT.U32.AND UP0, UPT, UR28, 0x16, UP0 ;  /* 0x000000161c00788c */ /* 0x000fc40008701070 */
[----:B------:R-:W-:Y:S02]  /*5a20*/  USHF.R.U32.HI UR6, URZ, 0x4, UR7 ;  /* 0x000000043f067899 */ /* 0x000fe40008011607 */
[----:B------:R-:W-:Y:S02]  /*5a30*/  USEL UR8, URZ, 0x1, !UP0 ;  /* 0x000000013f087887 */ /* 0x000fe4000c000000 */
[----:B------:R-:W-:Y:S02]  /*5a40*/  UIMAD UR5, UR6, -0x16, UR5 ;  /* 0xffffffea060578a4 */ /* 0x000fe4000f8e0205 */
[----:B------:R-:W-:-:S04]  /*5a50*/  ULOP3.LUT UR4, UR4, UR8, URZ, 0x3c, !UPT ;  /* 0x0000000804047292 */ /* 0x000fc8000f8e3c3f */
[----:B------:R-:W-:Y:S01]  /*5a60*/  @UP1 ULOP3.LUT UR4, UR4, 0x1, UR6, 0x78, !UPT ;  /* 0x0000000104041892 */ /* 0x000fe2000f8e7806 */
[----:B0-----:R-:W-:-:S04]  /*5a70*/  SHF.R.S32.HI R26, RZ, 0x1f, R25 ;  /* 0x0000001fff1a7819 */ /* 0x001fc80000011419 */
[----:B------:R-:W-:-:S04]  /*5a80*/  LEA.HI R26, R26, R25, RZ, 0x7 ;  /* 0x000000191a1a7211 */ /* 0x000fc800078f38ff */
[----:B------:R-:W-:-:S05]  /*5a90*/  LOP3.LUT R26, R26, 0xffffff80, RZ, 0xc0, !PT ;  /* 0xffffff801a1a7812 */ /* 0x000fca00078ec0ff */
[----:B------:R-:W-:-:S05]  /*5aa0*/  IMAD.IADD R26, R25, 0x1, -R26 ;  /* 0x00000001191a7824 */ /* 0x000fca00078e0a1a */
[----:B------:R-:W-:-:S04]  /*5ab0*/  SHF.R.S32.HI R25, RZ, 0x1f, R26 ;  /* 0x0000001fff197819 */ /* 0x000fc8000001141a */
[----:B------:R-:W-:-:S04]  /*5ac0*/  LEA.HI R25, R25, R26, RZ, 0x2 ;  /* 0x0000001a19197211 */ /* 0x000fc800078f10ff */
[----:B------:R-:W-:-:S05]  /*5ad0*/  LOP3.LUT R25, R25, 0xfffffffc, RZ, 0xc0, !PT ;  /* 0xfffffffc19197812 */ /* 0x000fca00078ec0ff */
[----:B------:R-:W-:-:S04]  /*5ae0*/  IMAD.IADD R40, R26, 0x1, -R25 ;  /* 0x000000011a287824 */ /* 0x000fc800078e0a19 */
[----:B------:R-:W-:Y:S01]  /*5af0*/  IMAD.SHL.U32 R32, R40, 0x2, RZ ;  /* 0x0000000228207824 */ /* 0x000fe200078e00ff */
[----:B---34-:R-:W-:Y:S06]  /*5b00*/  @!P0 BRA `(.L_x_39) ;  /* 0x000000b400188947 */ /* 0x018fec0003800000 */
.L_x_343:
[----:B-----5:R3:W-:Y:S01]  /*5b10*/  STL [R1+0xa8], R2 ;  /* 0x0000a80201007387 */ /* 0x0207e20000100800 */
[----:B------:R-:W-:Y:S01]  /*5b20*/  ULDC UR8, c[0x0][0x284] ;  /* 0x0000a10000087ab9 */ /* 0x000fe20000000800 */
[----:B------:R-:W-:Y:S01]  /*5b30*/  SHF.R.S32.HI R33, RZ, 0x1f, R32 ;  /* 0x0000001fff217819 */ /* 0x000fe20000011420 */
[----:B------:R-:W-:Y:S01]  /*5b40*/  ULDC.64 UR6, c[0x0][0x5d0] ;  /* 0x0001740000067ab9 */ /* 0x000fe20000000a00 */
[----:B---3--:R-:W3:Y:S04]  /*5b50*/  LDL.LU R2, [R1+0x90] ;  /* 0x0000900001027983 */ /* 0x008ee80000300800 */
[----:B------:R4:W-:Y:S04]  /*5b60*/  STL [R1+0xa4], R0 ;  /* 0x0000a40001007387 */ /* 0x0009e80000100800 */
[----:B------:R-:W2:Y:S04]  /*5b70*/  LDL R227, [R1+0x7c] ;  /* 0x00007c0001e37983 */ /* 0x000ea80000100800 */
[----:B----4-:R-:W4:Y:S01]  /*5b80*/  LDL R0, [R1+0x8c] ;  /* 0x00008c0001007983 */ /* 0x010f220000100800 */
[----:B---3--:R-:W-:-:S03]  /*5b90*/  IMAD.SHL.U32 R37, R2, 0x100, RZ ;  /* 0x0000010002257824 */ /* 0x008fc600078e00ff */
[----:B------:R3:W5:Y:S01]  /*5ba0*/  LDL.LU R2, [R1+0xa8] ;  /* 0x0000a80001027983 */ /* 0x0007620000300800 */
[----:B----4-:R-:W-:-:S03]  /*5bb0*/  IMAD.SHL.U32 R34, R0, 0x40, RZ ;  /* 0x0000004000227824 */ /* 0x010fc600078e00ff */
[----:B------:R3:W5:Y:S02]  /*5bc0*/  LDL.LU R0, [R1+0xa4] ;  /* 0x0000a40001007983 */ /* 0x0007640000300800 */
[----:B------:R-:W-:Y:S02]  /*5bd0*/  ISETP.GE.AND P0, PT, R34, UR8, PT ;  /* 0x0000000822007c0c */ /* 0x000fe4000bf06270 */
[----:B--2---:R-:W-:Y:S02]  /*5be0*/  SHF.R.S32.HI R38, RZ, 0x1f, R227 ;  /* 0x0000001fff267819 */ /* 0x004fe400000114e3 */
[----:B------:R-:W-:Y:S01]  /*5bf0*/  ISETP.GE.OR P0, PT, R37, R35, P0 ;  /* 0x000000232500720c */ /* 0x000fe20000706670 */
[----:B0-----:R-:W-:-:S04]  /*5c00*/  IMAD.WIDE.U32 R24, R227, UR6, R32 ;  /* 0x00000006e3187c25 */ /* 0x001fc8000f8e0020 */
[----:B------:R-:W-:Y:S01]  /*5c10*/  IMAD R26, R38, UR6, RZ ;  /* 0x00000006261a7c24 */ /* 0x000fe2000f8e02ff */
[----:B------:R-:W-:Y:S02]  /*5c20*/  SHF.R.S32.HI R36, RZ, 0x1f, R37 ;  /* 0x0000001fff247819 */ /* 0x000fe40000011425 */
[----:B------:R-:W-:Y:S01]  /*5c30*/  IADD3 R24, P1, R37, R24, RZ ;  /* 0x0000001825187210 */ /* 0x000fe20007f3e0ff */
[----:B------:R-:W-:-:S05]  /*5c40*/  IMAD R27, R227, UR7, R26 ;  /* 0x00000007e31b7c24 */ /* 0x000fca000f8e021a */
[----:B------:R-:W-:Y:S01]  /*5c50*/  IADD3.X R25, R36, R25, R27, P1, !PT ;  /* 0x0000001924197210 */ /* 0x000fe20000ffe41b */
[----:B---3--:R-:W-:Y:S06]  /*5c60*/  @P0 BRA `(.L_x_40) ;  /* 0x0000008c00cc0947 */ /* 0x008fec0003800000 */
[----:B------:R0:W-:Y:S01]  /*5c70*/  STL.64 [R1+0xb0], R4 ;  /* 0x0000b00401007387 */ /* 0x0001e20000100a00 */
[----:B------:R-:W2:Y:S01]  /*5c80*/  LDC.64 R28, c[0x0][0x5c8] ;  /* 0x00017200ff1c7b82 */ /* 0x000ea20000000a00 */
[----:B------:R-:W-:Y:S02]  /*5c90*/  ULDC.64 UR6, c[0x0][0x5c0] ;  /* 0x0001700000067ab9 */ /* 0x000fe40000000a00 */
[----:B0-----:R-:W3:Y:S04]  /*5ca0*/  LDL.64 R4, [R1+0x98] ;  /* 0x0000980001047983 */ /* 0x001ee80000100a00 */
[----:B-----5:R0:W-:Y:S04]  /*5cb0*/  STL [R1+0xa8], R2 ;  /* 0x0000a80201007387 */ /* 0x0201e80000100800 */
[----:B0-----:R-:W3:Y:S04]  /*5cc0*/  LDL.LU R2, [R1+0x8c] ;  /* 0x00008c0001027983 */ /* 0x001ee80000300800 */
[----:B------:R0:W-:Y:S04]  /*5cd0*/  STL [R1+0xa4], R0 ;  /* 0x0000a40001007387 */ /* 0x0001e80000100800 */
[----:B0-----:R-:W4:Y:S01]  /*5ce0*/  LDL R0, [R1+0x94] ;  /* 0x0000940001007983 */ /* 0x001f220000100800 */
[----:B---3--:R-:W-:-:S03]  /*5cf0*/  IMAD.WIDE R30, R2, 0x40, R4 ;  /* 0x00000040021e7825 */ /* 0x008fc600078e0204 */
[----:B------:R0:W5:Y:S04]  /*5d00*/  LDL.LU.64 R4, [R1+0xb0] ;  /* 0x0000b00001047983 */ /* 0x0001680000300a00 */
[----:B------:R0:W5:Y:S01]  /*5d10*/  LDL.LU R2, [R1+0xa8] ;  /* 0x0000a80001027983 */ /* 0x0001620000300800 */
[-C--:B--2---:R-:W-:Y:S02]  /*5d20*/  IMAD R26, R31, R28.reuse, RZ ;  /* 0x0000001c1f1a7224 */ /* 0x084fe400078e02ff */
[----:B------:R-:W-:-:S04]  /*5d30*/  IMAD.WIDE.U32 R24, R30, R28, R24 ;  /* 0x0000001c1e187225 */ /* 0x000fc800078e0018 */
[----:B------:R-:W-:Y:S01]  /*5d40*/  IMAD R27, R30, R29, R26 ;  /* 0x0000001d1e1b7224 */ /* 0x000fe200078e021a */
[----:B------:R-:W-:Y:S01]  /*5d50*/  LEA R26, P0, R28, R24, 0x3 ;  /* 0x000000181c1a7211 */ /* 0x000fe200078018ff */
[----:B----4-:R-:W-:Y:S01]  /*5d60*/  IMAD.IADD R39, R0, 0x1, -R34 ;  /* 0x0000000100277824 */ /* 0x010fe200078e0a22 */
[----:B------:R-:W-:Y:S01]  /*5d70*/  IADD3 R24, P1, R24, UR6, RZ ;  /* 0x0000000618187c10 */ /* 0x000fe2000ff3e0ff */
[----:B------:R0:W5:Y:S01]  /*5d80*/  LDL.LU R0, [R1+0xa4] ;  /* 0x0000a40001007983 */ /* 0x0001620000300800 */
[----:B------:R-:W-:Y:S01]  /*5d90*/  IMAD.IADD R27, R25, 0x1, R27 ;  /* 0x00000001191b7824 */ /* 0x000fe200078e021b */
[----:B------:R-:W-:-:S04]  /*5da0*/  IADD3 R26, P3, R26, UR6, RZ ;  /* 0x000000061a1a7c10 */ /* 0x000fc8000ff7e0ff */
[----:B------:R-:W-:Y:S01]  /*5db0*/  LEA.HI.X R29, R28, R27, R29, 0x3, P0 ;  /* 0x0000001b1c1d7211 */ /* 0x000fe200000f1c1d */
[----:B------:R-:W-:Y:S01]  /*5dc0*/  IMAD R28, R40, -0x2, R35 ;  /* 0xfffffffe281c7824 */ /* 0x000fe200078e0223 */
[----:B------:R-:W-:Y:S01]  /*5dd0*/  FSETP.NEU.AND P0, PT, RZ, UR26, PT ;  /* 0x0000001aff007c0b */ /* 0x000fe2000bf0d000 */
[----:B------:R-:W-:Y:S01]  /*5de0*/  BSSY B0, `(.L_x_40) ;  /* 0x00008db000007945 */ /* 0x000fe20003800000 */
[----:B------:R-:W-:Y:S02]  /*5df0*/  IADD3.X R25, R27, UR7, RZ, P1, !PT ;  /* 0x000000071b197c10 */ /* 0x000fe40008ffe4ff */
[----:B------:R-:W-:Y:S01]  /*5e00*/  IADD3.X R27, R29, UR7, RZ, P3, !PT ;  /* 0x000000071d1b7c10 */ /* 0x000fe20009ffe4ff */
[----:B------:R-:W-:-:S08]  /*5e10*/  IMAD.IADD R34, R28, 0x1, -R37 ;  /* 0x000000011c227824 */ /* 0x000fd000078e0a25 */
[----:B0-----:R-:W-:Y:S05]  /*5e20*/  @!P0 BRA `(.L_x_41) ;  /* 0x0000006800d88947 */ /* 0x001fea0003800000 */
[----:B------:R-:W-:Y:S01]  /*5e30*/  ULDC.64 UR6, c[0x0][0x5b8] ;  /* 0x00016e0000067ab9 */ /* 0x000fe20000000a00 */
[----:B------:R-:W-:Y:S01]  /*5e40*/  ULDC.64 UR8, c[0x0][0x5a8] ;  /* 0x00016a0000087ab9 */ /* 0x000fe20000000a00 */
[----:B------:R-:W-:Y:S01]  /*5e50*/  IMAD.WIDE.U32 R32, R227, UR6, R32 ;  /* 0x00000006e3207c25 */ /* 0x000fe2000f8e0020 */
[----:B------:R-:W-:Y:S03]  /*5e60*/  BSSY B1, `(.L_x_42) ;  /* 0x0000010000017945 */ /* 0x000fe60003800000 */
[----:B------:R-:W-:Y:S01]  /*5e70*/  IMAD R28, R38, UR6, RZ ;  /* 0x00000006261c7c24 */ /* 0x000fe2000f8e02ff */
[----:B------:R-:W-:-:S03]  /*5e80*/  IADD3 R32, P0, R37, R32, RZ ;  /* 0x0000002025207210 */ /* 0x000fc60007f1e0ff */
[----:B------:R-:W-:Y:S01]  /*5e90*/  IMAD R29, R227, UR7, R28 ;  /* 0x00000007e31d7c24 */ /* 0x000fe2000f8e021c */
[----:B------:R-:W-:Y:S02]  /*5ea0*/  ULDC.64 UR6, c[0x0][0x5b0] ;  /* 0x00016c0000067ab9 */ /* 0x000fe40000000a00 */
[----:B------:R-:W-:Y:S02]  /*5eb0*/  IMAD R35, R31, UR6, RZ ;  /* 0x000000061f237c24 */ /* 0x000fe4000f8e02ff */
[----:B------:R-:W-:Y:S02]  /*5ec0*/  IADD3.X R33, R36, R33, R29, P0, !PT ;  /* 0x0000002124217210 */ /* 0x000fe400007fe41d */
[----:B------:R-:W-:Y:S01]  /*5ed0*/  ISETP.GE.AND P0, PT, R39, 0x1, PT ;  /* 0x000000012700780c */ /* 0x000fe20003f06270 */
[C---:B------:R-:W-:Y:S02]  /*5ee0*/  IMAD R35, R30.reuse, UR7, R35 ;  /* 0x000000071e237c24 */ /* 0x040fe4000f8e0223 */
[----:B------:R-:W-:Y:S01]  /*5ef0*/  IMAD.WIDE.U32 R28, R30, UR6, R32 ;  /* 0x000000061e1c7c25 */ /* 0x000fe2000f8e0020 */
[----:B------:R-:W-:-:S02]  /*5f00*/  ISETP.LT.OR P4, PT, R34, 0x1, !P0 ;  /* 0x000000012200780c */ /* 0x000fc40004781670 */
[----:B------:R-:W-:-:S04]  /*5f10*/  IADD3 R28, P1, R28, UR8, RZ ;  /* 0x000000081c1c7c10 */ /* 0x000fc8000ff3e0ff */
[--C-:B------:R-:W-:Y:S02]  /*5f20*/  IADD3.X R29, R29, UR9, R35.reuse, P1, !PT ;  /* 0x000000091d1d7c10 */ /* 0x100fe40008ffe423 */
[----:B------:R-:W-:-:S05]  /*5f30*/  PRMT R35, RZ, 0x7610, R35 ;  /* 0x00007610ff237816 */ /* 0x000fca0000000023 */
[----:B------:R-:W-:Y:S05]  /*5f40*/  @P4 BRA `(.L_x_43) ;  /* 0x0000000000044947 */ /* 0x000fea0003800000 */
[----:B------:R0:W5:Y:S02]  /*5f50*/  LDG.E.U8 R35, desc[UR22][R28.64] ;  /* 0x000000161c237981 */ /* 0x000164000c1e1100 */
.L_x_43:
[----:B------:R-:W-:Y:S05]  /*5f60*/  BSYNC B1 ;  /* 0x0000000000017941 */ /* 0x000fea0003800000 */
.L_x_42:
[----:B-----5:R-:W-:Y:S01]  /*5f70*/  LOP3.LUT R35, R35, 0xff, RZ, 0xc0, !PT ;  /* 0x000000ff23237812 */ /* 0x020fe200078ec0ff */
[----:B------:R-:W-:Y:S01]  /*5f80*/  BSSY B1, `(.L_x_44) ;  /* 0x000000b000017945 */ /* 0x000fe20003800000 */
[----:B------:R-:W-:Y:S02]  /*5f90*/  ISETP.LT.OR P3, PT, R34, 0x2, !P0 ;  /* 0x000000022200780c */ /* 0x000fe40004761670 */
[----:B------:R-:W-:-:S05]  /*5fa0*/  F2FP.F16.E4M3.UNPACK_B R35, R35 ;  /* 0x00000023ff23723e */ /* 0x000fca00020006ff */
[----:B------:R-:W-:-:S05]  /*5fb0*/  HADD2.F32 R35, -RZ, R35.H0_H0 ;  /* 0x20000023ff237230 */ /* 0x000fca0000004100 */
[----:B------:R-:W-:-:S04]  /*5fc0*/  FMUL R35, R35, UR26 ;  /* 0x0000001a23237c20 */ /* 0x000fc80008400000 */
[----:B------:R-:W-:-:S05]  /*5fd0*/  FFMA R35, R226, UR25, R35 ;  /* 0x00000019e2237c23 */ /* 0x000fca0008000023 */
[----:B------:R-:W-:Y:S02]  /*5fe0*/  F2FP.SATFINITE.E4M3.F32.PACK_AB_MERGE_C R37, RZ, R35, RZ ;  /* 0x00000023ff25723e */ /* 0x000fe400048070ff */
[----:B------:R-:W-:-:S03]  /*5ff0*/  PRMT R35, RZ, 0x7610, R35 ;  /* 0x00007610ff237816 */ /* 0x000fc60000000023 */
[----:B------:R2:W-:Y:S01]  /*6000*/  @!P4 STG.E.U8 desc[UR22][R24.64], R37 ;  /* 0x000000251800c986 */ /* 0x0005e2000c101116 */
[----:B------:R-:W-:Y:S05]  /*6010*/  @P3 BRA `(.L_x_45) ;  /* 0x0000000000043947 */ /* 0x000fea0003800000 */
[----:B------:R3:W5:Y:S02]  /*6020*/  LDG.E.U8 R35, desc[UR22][R28.64+0x1] ;  /* 0x000001161c237981 */ /* 0x000764000c1e1100 */
.L_x_45:
[----:B------:R-:W-:Y:S05]  /*6030*/  BSYNC B1 ;  /* 0x0000000000017941 */ /* 0x000fea0003800000 */
.L_x_44:
[----:B-----5:R-:W-:Y:S01]  /*6040*/  LOP3.LUT R35, R35, 0xff, RZ, 0xc0, !PT ;  /* 0x000000ff23237812 */ /* 0x020fe200078ec0ff */
[----:B------:R-:W-:Y:S01]  /*6050*/  BSSY B1, `(.L_x_46) ;  /* 0x0000013000017945 */ /* 0x000fe20003800000 */
[----:B--2---:R-:W-:Y:S02]  /*6060*/  IADD3 R37, P1, R30, 0x8, RZ ;  /* 0x000000081e257810 */ /* 0x004fe40007f3e0ff */
[----:B------:R-:W-:-:S03]  /*6070*/  F2FP.F16.E4M3.UNPACK_B R35, R35 ;  /* 0x00000023ff23723e */ /* 0x000fc600020006ff */
[----:B------:R-:W-:Y:S01]  /*6080*/  IMAD.X R31, RZ, RZ, R31, P1 ;  /* 0x000000ffff1f7224 */ /* 0x000fe200008e061f */
[----:B------:R-:W-:Y:S01]  /*6090*/  ISETP.GE.AND P1, PT, R39, 0x9, PT ;  /* 0x000000092700780c */ /* 0x000fe20003f26270 */
[----:B------:R-:W-:Y:S02]  /*60a0*/  HADD2.F32 R35, -RZ, R35.H0_H0 ;  /* 0x20000023ff237230 */ /* 0x000fe40000004100 */
[----:B------:R-:W-:Y:S01]  /*60b0*/  IMAD R36, R31, UR6, RZ ;  /* 0x000000061f247c24 */ /* 0x000fe2000f8e02ff */
[----:B------:R-:W-:Y:S01]  /*60c0*/  ISETP.LT.OR P5, PT, R34, 0x1, !P1 ;  /* 0x000000012200780c */ /* 0x000fe20004fa1670 */
[----:B------:R-:W-:-:S04]  /*60d0*/  IMAD.WIDE.U32 R32, R37, UR6, R32 ;  /* 0x0000000625207c25 */ /* 0x000fc8000f8e0020 */
[----:B------:R-:W-:Y:S01]  /*60e0*/  FMUL R30, R35, UR26 ;  /* 0x0000001a231e7c20 */ /* 0x000fe20008400000 */
[----:B------:R-:W-:-:S03]  /*60f0*/  IMAD R37, R37, UR7, R36 ;  /* 0x0000000725257c24 */ /* 0x000fc6000f8e0224 */
[----:B------:R-:W-:Y:S01]  /*6100*/  FFMA R225, R225, UR25, R30 ;  /* 0x00000019e1e17c23 */ /* 0x000fe2000800001e */
[----:B------:R-:W-:Y:S02]  /*6110*/  IADD3 R30, P4, R32, UR8, RZ ;  /* 0x00000008201e7c10 */ /* 0x000fe4000ff9e0ff */
[----:B------:R-:W-:Y:S02]  /*6120*/  PRMT R32, RZ, 0x7610, R32 ;  /* 0x00007610ff207816 */ /* 0x000fe40000000020 */
[----:B------:R-:W-:Y:S02]  /*6130*/  F2FP.SATFINITE.E4M3.F32.PACK_AB_MERGE_C R225, RZ, R225, RZ ;  /* 0x000000e1ffe1723e */ /* 0x000fe400048070ff */
[----:B------:R-:W-:-:S03]  /*6140*/  IADD3.X R31, R33, UR9, R37, P4, !PT ;  /* 0x00000009211f7c10 */ /* 0x000fc6000a7fe425 */
[----:B------:R2:W-:Y:S01]  /*6150*/  @!P3 STG.E.U8 desc[UR22][R24.64+0x1], R225 ;  /* 0x000001e11800b986 */ /* 0x0005e2000c101116 */
[----:B------:R-:W-:Y:S05]  /*6160*/  @P5 BRA `(.L_x_47) ;  /* 0x0000000000045947 */ /* 0x000fea0003800000 */
[----:B------:R4:W5:Y:S02]  /*6170*/  LDG.E.U8 R32, desc[UR22][R30.64] ;  /* 0x000000161e207981 */ /* 0x000964000c1e1100 */
.L_x_47:
[----:B------:R-:W-:Y:S05]  /*6180*/  BSYNC B1 ;  /* 0x0000000000017941 */ /* 0x000fea0003800000 */
.L_x_46:
[----:B-----5:R-:W-:Y:S01]  /*6190*/  LOP3.LUT R32, R32, 0xff, RZ, 0xc0, !PT ;  /* 0x000000ff20207812 */ /* 0x020fe200078ec0ff */
[----:B------:R-:W-:Y:S01]  /*61a0*/  BSSY B1, `(.L_x_48) ;  /* 0x000000b000017945 */ /* 0x000fe20003800000 */
[----:B------:R-:W-:Y:S02]  /*61b0*/  ISETP.LT.OR P3, PT, R34, 0x2, !P1 ;  /* 0x000000022200780c */ /* 0x000fe40004f61670 */
[----:B------:R-:W-:-:S05]  /*61c0*/  F2FP.F16.E4M3.UNPACK_B R32, R32 ;  /* 0x00000020ff20723e */ /* 0x000fca00020006ff */
[----:B------:R-:W-:-:S05]  /*61d0*/  HADD2.F32 R32, -RZ, R32.H0_H0 ;  /* 0x20000020ff207230 */ /* 0x000fca0000004100 */
[----:B------:R-:W-:Y:S01]  /*61e0*/  FMUL R33, R32, UR26 ;  /* 0x0000001a20217c20 */ /* 0x000fe20008400000 */
[----:B------:R-:W-:-:S03]  /*61f0*/  PRMT R32, RZ, 0x7610, R32 ;  /* 0x00007610ff207816 */ /* 0x000fc60000000020 */
[----:B------:R-:W-:-:S05]  /*6200*/  FFMA R33, R224, UR25, R33 ;  /* 0x00000019e0217c23 */ /* 0x000fca0008000021 */
[----:B------:R-:W-:-:S05]  /*6210*/  F2FP.SATFINITE.E4M3.F32.PACK_AB_MERGE_C R33, RZ, R33, RZ ;  /* 0x00000021ff21723e */ /* 0x000fca00048070ff */
[----:B------:R0:W-:Y:S01]  /*6220*/  @!P5 STG.E.U8 desc[UR22][R26.64], R33 ;  /* 0x000000211a00d986 */ /* 0x0001e2000c101116 */
[----:B------:R-:W-:Y:S05]  /*6230*/  @P3 BRA `(.L_x_49) ;  /* 0x0000000000043947 */ /* 0x000fea0003800000 */
[----:B------:R0:W5:Y:S02]  /*6240*/  LDG.E.U8 R32, desc[UR22][R30.64+0x1] ;  /* 0x000001161e207981 */ /* 0x000164000c1e1100 */
.L_x_49:
[----:B------:R-:W-:Y:S05]  /*6250*/  BSYNC B1 ;  /* 0x0000000000017941 */ /* 0x000fea0003800000 */
.L_x_48:
[----:B-----5:R-:W-:Y:S01]  /*6260*/  LOP3.LUT R32, R32, 0xff, RZ, 0xc0, !PT ;  /* 0x000000ff20207812 */ /* 0x020fe200078ec0ff */
[----:B------:R-:W-:Y:S01]  /*6270*/  BSSY B1, `(.L_x_50) ;  /* 0x000000b000017945 */ /* 0x000fe20003800000 */
[----:B------:R-:W-:Y:S02]  /*6280*/  ISETP.LT.OR P4, PT, R34, 0x9, !P0 ;  /* 0x000000092200780c */ /* 0x000fe40004781670 */
[----:B------:R-:W-:-:S05]  /*6290*/  F2FP.F16.E4M3.UNPACK_B R32, R32 ;  /* 0x00000020ff20723e */ /* 0x000fca00020006ff */
[----:B------:R-:W-:-:S05]  /*62a0*/  HADD2.F32 R32, -RZ, R32.H0_H0 ;  /* 0x20000020ff207230 */ /* 0x000fca0000004100 */
[----:B------:R-:W-:-:S04]  /*62b0*/  FMUL R32, R32, UR26 ;  /* 0x0000001a20207c20 */ /* 0x000fc80008400000 */
[----:B------:R-:W-:-:S05]  /*62c0*/  FFMA R32, R223, UR25, R32 ;  /* 0x00000019df207c23 */ /* 0x000fca0008000020 */
[----:B0-----:R-:W-:Y:S02]  /*62d0*/  F2FP.SATFINITE.E4M3.F32.PACK_AB_MERGE_C R33, RZ, R32, RZ ;  /* 0x00000020ff21723e */ /* 0x001fe400048070ff */
[----:B------:R-:W-:-:S03]  /*62e0*/  PRMT R32, RZ, 0x7610, R32 ;  /* 0x00007610ff207816 */ /* 0x000fc60000000020 */
[----:B------:R0:W-:Y:S01]  /*62f0*/  @!P3 STG.E.U8 desc[UR22][R26.64+0x1], R33 ;  /* 0x000001211a00b986 */ /* 0x0001e2000c101116 */
[----:B------:R-:W-:Y:S05]  /*6300*/  @P4 BRA `(.L_x_51) ;  /* 0x0000000000044947 */ /* 0x000fea0003800000 */
[----:B------:R0:W5:Y:S02]  /*6310*/  LDG.E.U8 R32, desc[UR22][R28.64+0x8] ;  /* 0x000008161c207981 */ /* 0x000164000c1e1100 */
.L_x_51:
[----:B------:R-:W-:Y:S05]  /*6320*/  BSYNC B1 ;  /* 0x0000000000017941 */ /* 0x000fea0003800000 */
.L_x_50:
[----:B-----5:R-:W-:Y:S01]  /*6330*/  LOP3.LUT R32, R32, 0xff, RZ, 0xc0, !PT ;  /* 0x000000ff20207812 */ /* 0x020fe200078ec0ff */
[----:B------:R-:W-:Y:S01]  /*6340*/  BSSY B1, `(.L_x_52) ;  /* 0x000000b000017945 */ /* 0x000fe20003800000 */
[----:B------:R-:W-:Y:S02]  /*6350*/  ISETP.LT.OR P3, PT, R34, 0xa, !P0 ;  /* 0x0000000a2200780c */ /* 0x000fe40004761670 */
[----:B------:R-:W-:-:S05]  /*6360*/  F2FP.F16.E4M3.UNPACK_B R32, R32 ;  /* 0x00000020ff20723e */ /* 0x000fca00020006ff */
[----:B------:R-:W-:-:S05]  /*6370*/  HADD2.F32 R32, -RZ, R32.H0_H0 ;  /* 0x20000020ff207230 */ /* 0x000fca0000004100 */
[----:B0-----:R-:W-:Y:S01]  /*6380*/  FMUL R33, R32, UR26 ;  /* 0x0000001a20217c20 */ /* 0x001fe20008400000 */
[----:B------:R-:W-:-:S03]  /*6390*/  PRMT R32, RZ, 0x7610, R32 ;  /* 0x00007610ff207816 */ /* 0x000fc60000000020 */
[----:B------:R-:W-:-:S05]  /*63a0*/  FFMA R33, R222, UR25, R33 ;  /* 0x00000019de217c23 */ /* 0x000fca0008000021 */
[----:B------:R-:W-:-:S05]  /*63b0*/  F2FP.SATFINITE.E4M3.F32.PACK_AB_MERGE_C R33, RZ, R33, RZ ;  /* 0x00000021ff21723e */ /* 0x000fca00048070ff */
[----:B------:R0:W-:Y:S01]  /*63c0*/  @!P4 STG.E.U8 desc[UR22][R24.64+0x8], R33 ;  /* 0x000008211800c986 */ /* 0x0001e2000c101116 */
[----:B------:R-:W-:Y:S05]  /*63d0*/  @P3 BRA `(.L_x_53) ;  /* 0x0000000000043947 */ /* 0x000fea0003800000 */
[----:B------:R0:W5:Y:S02]  /*63e0*/  LDG.E.U8 R32, desc[UR22][R28.64+0x9] ;  /* 0x000009161c207981 */ /* 0x000164000c1e1100 */
.L_x_53:
[----:B------:R-:W-:Y:S05]  /*63f0*/  BSYNC B1 ;  /* 0x0000000000017941 */ /* 0x000fea0003800000 */
.L_x_52:
        /* <DEDUP_REMOVED lines=12> */
.L_x_55:
[----:B------:R-:W-:Y:S05]  /*64c0*/  BSYNC B1 ;  /* 0x0000000000017941 */ /* 0x000fea0003800000 */
.L_x_54:
        /* <DEDUP_REMOVED lines=12> */
.L_x_57:
[----:B------:R-:W-:Y:S05]  /*6590*/  BSYNC B1 ;  /* 0x0000000000017941 */ /* 0x000fea0003800000 */
.L_x_56:
        /* <DEDUP_REMOVED lines=12> */
.L_x_59:
[----:B------:R-:W-:Y:S05]  /*6660*/  BSYNC B1 ;  /* 0x0000000000017941 */ /* 0x000fea0003800000 */
.L_x_58:
        /* <DEDUP_REMOVED lines=12> */
.L_x_61:
[----:B------:R-:W-:Y:S05]  /*6730*/  BSYNC B1 ;  /* 0x0000000000017941 */ /* 0x000fea0003800000 */
.L_x_60:
        /* <DEDUP_REMOVED lines=12> */
.L_x_63:
[----:B------:R-:W-:Y:S05]  /*6800*/  BSYNC B1 ;  /* 0x0000000000017941 */ /* 0x000fea0003800000 */
.L_x_62:
        /* <DEDUP_REMOVED lines=12> */
.L_x_65:
[----:B------:R-:W-:Y:S05]  /*68d0*/  BSYNC B1 ;  /* 0x0000000000017941 */ /* 0x000fea0003800000 */
.L_x_64:
        /* <DEDUP_REMOVED lines=12> */
.L_x_67:
[----:B------:R-:W-:Y:S05]  /*69a0*/  BSYNC B1 ;  /* 0x0000000000017941 */ /* 0x000fea0003800000 */
.L_x_66:
        /* <DEDUP_REMOVED lines=12> */
.L_x_69:
[----:B------:R-:W-:Y:S05]  /*6a70*/  BSYNC B1 ;  /* 0x0000000000017941 */ /* 0x000fea0003800000 */
.L_x_68:
        /* <DEDUP_REMOVED lines=12> */
.L_x_71:
[----:B------:R-:W-:Y:S05]  /*6b40*/  BSYNC B1 ;  /* 0x0000000000017941 */ /* 0x000fea0003800000 */
.L_x_70:
        /* <DEDUP_REMOVED lines=12> */
.L_x_73:
[----:B------:R-:W-:Y:S05]  /*6c10*/  BSYNC B1 ;  /* 0x0000000000017941 */ /* 0x000fea0003800000 */
.L_x_72:
        /* <DEDUP_REMOVED lines=12> */
.L_x_75:
[----:B------:R-:W-:Y:S05]  /*6ce0*/  BSYNC B1 ;  /* 0x0000000000017941 */ /* 0x000fea0003800000 */
.L_x_74:
        /* <DEDUP_REMOVED lines=12> */
.L_x_77:
[----:B------:R-:W-:Y:S05]  /*6db0*/  BSYNC B1 ;  /* 0x0000000000017941 */ /* 0x000fea0003800000 */
.L_x_76:
        /* <DEDUP_REMOVED lines=12> */
.L_x_79:
[----:B------:R-:W-:Y:S05]  /*6e80*/  BSYNC B1 ;  /* 0x0000000000017941 */ /* 0x000fea0003800000 */
.L_x_78:
        /* <DEDUP_REMOVED lines=12> */
.L_x_81:
[----:B------:R-:W-:Y:S05]  /*6f50*/  BSYNC B1 ;  /* 0x0000000000017941 */ /* 0x000fea0003800000 */
.L_x_80:
        /* <DEDUP_REMOVED lines=12> */
.L_x_83:
[----:B------:R-:W-:Y:S05]  /*7020*/  BSYNC B1 ;  /* 0x0000000000017941 */ /* 0x000fea0003800000 */
.L_x_82:
        /* <DEDUP_REMOVED lines=12> */
.L_x_85:
[----:B------:R-:W-:Y:S05]  /*70f0*/  BSYNC B1 ;  /* 0x0000000000017941 */ /* 0x000fea0003800000 */
.L_x_84:
        /* <DEDUP_REMOVED lines=12> */
.L_x_87:
[----:B------:R-:W-:Y:S05]  /*71c0*/  BSYNC B1 ;  /* 0x0000000000017941 */ /* 0x000fea0003800000 */
.L_x_86:
        /* <DEDUP_REMOVED lines=12> */
.L_x_89:
[----:B------:R-:W-:Y:S05]  /*7290*/  BSYNC B1 ;  /* 0x0000000000017941 */ /* 0x000fea0003800000 */
.L_x_88:
        /* <DEDUP_REMOVED lines=12> */
.L_x_91:
[----:B------:R-:W-:Y:S05]  /*7360*/  BSYNC B1 ;  /* 0x0000000000017941 */ /* 0x000fea0003800000 */
.L_x_90:
        /* <DEDUP_REMOVED lines=12> */
.L_x_93:
[----:B------:R-:W-:Y:S05]  /*7430*/  BSYNC B1 ;  /* 0x0000000000017941 */ /* 0x000fea0003800000 */
.L_x_92:
        /* <DEDUP_REMOVED lines=12> */
.L_x_95:
[----:B------:R-:W-:Y:S05]  /*7500*/  BSYNC B1 ;  /* 0x0000000000017941 */ /* 0x000fea0003800000 */
.L_x_94:
        /* <DEDUP_REMOVED lines=12> */
.L_x_97:
[----:B------:R-:W-:Y:S05]  /*75d0*/  BSYNC B1 ;  /* 0x0000000000017941 */ /* 0x000fea0003800000 */
.L_x_96:
        /* <DEDUP_REMOVED lines=12> */
.L_x_99:
[----:B------:R-:W-:Y:S05]  /*76a0*/  BSYNC B1 ;  /* 0x0000000000017941 */ /* 0x000fea0003800000 */
.L_x_98:
        /* <DEDUP_REMOVED lines=12> */
.L_x_101:
[----:B------:R-:W-:Y:S05]  /*7770*/  BSYNC B1 ;  /* 0x0000000000017941 */ /* 0x000fea0003800000 */
.L_x_100:
        /* <DEDUP_REMOVED lines=12> */
.L_x_103:
[----:B------:R-:W-:Y:S05]  /*7840*/  BSYNC B1 ;  /* 0x0000000000017941 */ /* 0x000fea0003800000 */
.L_x_102:
        /* <DEDUP_REMOVED lines=12> */
.L_x_105:
[----:B------:R-:W-:Y:S05]  /*7910*/  BSYNC B1 ;  /* 0x0000000000017941 */ /* 0x000fea0003800000 */
.L_x_104:
        /* <DEDUP_REMOVED lines=12> */
.L_x_107:
[----:B------:R-:W-:Y:S05]  /*79e0*/  BSYNC B1 ;  /* 0x0000000000017941 */ /* 0x000fea0003800000 */
.L_x_106:
        /* <DEDUP_REMOVED lines=12> */
.L_x_109:
[----:B------:R-:W-:Y:S05]  /*7ab0*/  BSYNC B1 ;  /* 0x0000000000017941 */ /* 0x000fea0003800000 */
.L_x_108:
        /* <DEDUP_REMOVED lines=12> */
.L_x_111:
[----:B------:R-:W-:Y:S05]  /*7b80*/  BSYNC B1 ;  /* 0x0000000000017941 */ /* 0x000fea0003800000 */
.L_x_110:
        /* <DEDUP_REMOVED lines=12> */
.L_x_113:
[----:B------:R-:W-:Y:S05]  /*7c50*/  BSYNC B1 ;  /* 0x0000000000017941 */ /* 0x000fea0003800000 */
.L_x_112:
        /* <DEDUP_REMOVED lines=12> */
.L_x_115:
[----:B------:R-:W-:Y:S05]  /*7d20*/  BSYNC B1 ;  /* 0x0000000000017941 */ /* 0x000fea0003800000 */
.L_x_114:
        /* <DEDUP_REMOVED lines=12> */
.L_x_117:
[----:B------:R-:W-:Y:S05]  /*7df0*/  BSYNC B1 ;  /* 0x0000000000017941 */ /* 0x000fea0003800000 */
.L_x_116:
        /* <DEDUP_REMOVED lines=12> */
.L_x_119:
[----:B------:R-:W-:Y:S05]  /*7ec0*/  BSYNC B1 ;  /* 0x0000000000017941 */ /* 0x000fea0003800000 */
.L_x_118:
        /* <DEDUP_REMOVED lines=12> */
.L_x_121:
[----:B------:R-:W-:Y:S05]  /*7f90*/  BSYNC B1 ;  /* 0x0000000000017941 */ /* 0x000fea0003800000 */
.L_x_120:
        /* <DEDUP_REMOVED lines=12> */
.L_x_123:
[----:B------:R-:W-:Y:S05]  /*8060*/  BSYNC B1 ;  /* 0x0000000000017941 */ /* 0x000fea0003800000 */
.L_x_122:
        /* <DEDUP_REMOVED lines=12> */
.L_x_125:
[----:B------:R-:W-:Y:S05]  /*8130*/  BSYNC B1 ;  /* 0x0000000000017941 */ /* 0x000fea0003800000 */
.L_x_124:
        /* <DEDUP_REMOVED lines=12> */
.L_x_127:
[----:B------:R-:W-:Y:S05]  /*8200*/  BSYNC B1 ;  /* 0x0000000000017941 */ /* 0x000fea0003800000 */
.L_x_126:
        /* <DEDUP_REMOVED lines=12> */
.L_x_129:
[----:B------:R-:W-:Y:S05]  /*82d0*/  BSYNC B1 ;  /* 0x0000000000017941 */ /* 0x000fea0003800000 */
.L_x_128:
        /* <DEDUP_REMOVED lines=12> */
.L_x_131:
[----:B------:R-:W-:Y:S05]  /*83a0*/  BSYNC B1 ;  /* 0x0000000000017941 */ /* 0x000fea0003800000 */
.L_x_130:
        /* <DEDUP_REMOVED lines=12> */
.L_x_133:
[----:B------:R-:W-:Y:S05]  /*8470*/  BSYNC B1 ;  /* 0x0000000000017941 */ /* 0x000fea0003800000 */
.L_x_132:
        /* <DEDUP_REMOVED lines=12> */
.L_x_135:
[----:B------:R-:W-:Y:S05]  /*8540*/  BSYNC B1 ;  /* 0x0000000000017941 */ /* 0x000fea0003800000 */
.L_x_134:
        /* <DEDUP_REMOVED lines=12> */
.L_x_137:
[----:B------:R-:W-:Y:S05]  /*8610*/  BSYNC B1 ;  /* 0x0000000000017941 */ /* 0x000fea0003800000 */
.L_x_136:
        /* <DEDUP_REMOVED lines=12> */
.L_x_139:
[----:B------:R-:W-:Y:S05]  /*86e0*/  BSYNC B1 ;  /* 0x0000000000017941 */ /* 0x000fea0003800000 */
.L_x_138:
        /* <DEDUP_REMOVED lines=12> */
.L_x_141:
[----:B------:R-:W-:Y:S05]  /*87b0*/  BSYNC B1 ;  /* 0x0000000000017941 */ /* 0x000fea0003800000 */
.L_x_140:
        /* <DEDUP_REMOVED lines=12> */
.L_x_143:
[----:B------:R-:W-:Y:S05]  /*8880*/  BSYNC B1 ;  /* 0x0000000000017941 */ /* 0x000fea0003800000 */
.L_x_142:
        /* <DEDUP_REMOVED lines=12> */
.L_x_145:
[----:B------:R-:W-:Y:S05]  /*8950*/  BSYNC B1 ;  /* 0x0000000000017941 */ /* 0x000fea0003800000 */
.L_x_144:
        /* <DEDUP_REMOVED lines=12> */
.L_x_147:
[----:B------:R-:W-:Y:S05]  /*8a20*/  BSYNC B1 ;  /* 0x0000000000017941 */ /* 0x000fea0003800000 */
.L_x_146:
        /* <DEDUP_REMOVED lines=12> */
.L_x_149:
[----:B------:R-:W-:Y:S05]  /*8af0*/  BSYNC B1 ;  /* 0x0000000000017941 */ /* 0x000fea0003800000 */
.L_x_148:
        /* <DEDUP_REMOVED lines=12> */
.L_x_151:
[----:B------:R-:W-:Y:S05]  /*8bc0*/  BSYNC B1 ;  /* 0x0000000000017941 */ /* 0x000fea0003800000 */
.L_x_150:
        /* <DEDUP_REMOVED lines=12> */
.L_x_153:
[----:B------:R-:W-:Y:S05]  /*8c90*/  BSYNC B1 ;  /* 0x0000000000017941 */ /* 0x000fea0003800000 */
.L_x_152:
        /* <DEDUP_REMOVED lines=12> */
.L_x_155:
[----:B------:R-:W-:Y:S05]  /*8d60*/  BSYNC B1 ;  /* 0x0000000000017941 */ /* 0x000fea0003800000 */
.L_x_154:
        /* <DEDUP_REMOVED lines=12> */
.L_x_157:
[----:B------:R-:W-:Y:S05]  /*8e30*/  BSYNC B1 ;  /* 0x0000000000017941 */ /* 0x000fea0003800000 */
.L_x_156:
        /* <DEDUP_REMOVED lines=12> */
.L_x_159:
[----:B------:R-:W-:Y:S05]  /*8f00*/  BSYNC B1 ;  /* 0x0000000000017941 */ /* 0x000fea0003800000 */
.L_x_158:
        /* <DEDUP_REMOVED lines=12> */
.L_x_161:
[----:B------:R-:W-:Y:S05]  /*8fd0*/  BSYNC B1 ;  /* 0x0000000000017941 */ /* 0x000fea0003800000 */
.L_x_160:
        /* <DEDUP_REMOVED lines=12> */
.L_x_163:
[----:B------:R-:W-:Y:S05]  /*90a0*/  BSYNC B1 ;  /* 0x0000000000017941 */ /* 0x000fea0003800000 */
.L_x_162:
        /* <DEDUP_REMOVED lines=12> */
.L_x_165:
[----:B------:R-:W-:Y:S05]  /*9170*/  BSYNC B1 ;  /* 0x0000000000017941 */ /* 0x000fea0003800000 */
.L_x_164:
        /* <DEDUP_REMOVED lines=12> */
.L_x_167:
[----:B------:R-:W-:Y:S05]  /*9240*/  BSYNC B1 ;  /* 0x0000000000017941 */ /* 0x000fea0003800000 */
.L_x_166:
        /* <DEDUP_REMOVED lines=12> */
.L_x_169:
[----:B------:R-:W-:Y:S05]  /*9310*/  BSYNC B1 ;  /* 0x0000000000017941 */ /* 0x000fea0003800000 */
.L_x_168:
        /* <DEDUP_REMOVED lines=12> */
.L_x_171:
[----:B------:R-:W-:Y:S05]  /*93e0*/  BSYNC B1 ;  /* 0x0000000000017941 */ /* 0x000fea0003800000 */
.L_x_170:
        /* <DEDUP_REMOVED lines=12> */
.L_x_173:
[----:B------:R-:W-:Y:S05]  /*94b0*/  BSYNC B1 ;  /* 0x0000000000017941 */ /* 0x000fea0003800000 */
.L_x_172:
        /* <DEDUP_REMOVED lines=12> */
.L_x_175:
[----:B------:R-:W-:Y:S05]  /*9580*/  BSYNC B1 ;  /* 0x0000000000017941 */ /* 0x000fea0003800000 */
.L_x_174:
        /* <DEDUP_REMOVED lines=12> */
.L_x_177:
[----:B------:R-:W-:Y:S05]  /*9650*/  BSYNC B1 ;  /* 0x0000000000017941 */ /* 0x000fea0003800000 */
.L_x_176:
        /* <DEDUP_REMOVED lines=12> */
.L_x_179:
[----:B------:R-:W-:Y:S05]  /*9720*/  BSYNC B1 ;  /* 0x0000000000017941 */ /* 0x000fea0003800000 */
.L_x_178:
        /* <DEDUP_REMOVED lines=12> */
.L_x_181:
[----:B------:R-:W-:Y:S05]  /*97f0*/  BSYNC B1 ;  /* 0x0000000000017941 */ /* 0x000fea0003800000 */
.L_x_180:
        /* <DEDUP_REMOVED lines=12> */
.L_x_183:
[----:B------:R-:W-:Y:S05]  /*98c0*/  BSYNC B1 ;  /* 0x0000000000017941 */ /* 0x000fea0003800000 */
.L_x_182:
        /* <DEDUP_REMOVED lines=12> */
.L_x_185:
[----:B------:R-:W-:Y:S05]  /*9990*/  BSYNC B1 ;  /* 0x0000000000017941 */ /* 0x000fea0003800000 */
.L_x_184:
        /* <DEDUP_REMOVED lines=12> */
.L_x_187:
[----:B------:R-:W-:Y:S05]  /*9a60*/  BSYNC B1 ;  /* 0x0000000000017941 */ /* 0x000fea0003800000 */
.L_x_186:
        /* <DEDUP_REMOVED lines=12> */
.L_x_189:
[----:B------:R-:W-:Y:S05]  /*9b30*/  BSYNC B1 ;  /* 0x0000000000017941 */ /* 0x000fea0003800000 */
.L_x_188:
        /* <DEDUP_REMOVED lines=12> */
.L_x_191:
[----:B------:R-:W-:Y:S05]  /*9c00*/  BSYNC B1 ;  /* 0x0000000000017941 */ /* 0x000fea0003800000 */
.L_x_190:
        /* <DEDUP_REMOVED lines=12> */
.L_x_193:
[----:B------:R-:W-:Y:S05]  /*9cd0*/  BSYNC B1 ;  /* 0x0000000000017941 */ /* 0x000fea0003800000 */
.L_x_192:
[----:B-----5:R-:W-:Y:S01]  /*9ce0*/  LOP3.LUT R32, R32, 0xff, RZ, 0xc0, !PT ;  /* 0x000000ff20207812 */ /* 0x020fe200078ec0ff */
[----:B------:R-:W-:Y:S01]  /*9cf0*/  BSSY B1, `(.L_x_194) ;  /* 0x000000b000017945 */ /* 0x000fe20003800000 */
[----:B------:R-:W-:Y:S02]  /*9d00*/  ISETP.LT.OR P4, PT, R34, 0x99, !P0 ;  /* 0x000000992200780c */ /* 0x000fe40004781670 */
[----:B------:R-:W-:-:S05]  /*9d10*/  F2FP.F16.E4M3.UNPACK_B R32, R32 ;  /* 0x00000020ff20723e */ /* 0x000fca00020006ff */
[----:B------:R-:W-:-:S05]  /*9d20*/  HADD2.F32 R32, -RZ, R32.H0_H0 ;  /* 0x20000020ff207230 */ /* 0x000fca0000004100 */
[----:B------:R-:W-:-:S04]  /*9d30*/  FMUL R32, R32, UR26 ;  /* 0x0000001a20207c20 */ /* 0x000fc80008400000 */
[----:B------:R-:W-:Y:S01]  /*9d40*/  FFMA R32, R23, UR25, R32 ;  /* 0x0000001917207c23 */ /* 0x000fe20008000020 */
[----:B------:R-:W-:-:S04]  /*9d50*/  PRMT R23, RZ, 0x7610, R23 ;  /* 0x00007610ff177816 */ /* 0x000fc80000000017 */
[----:B0-----:R-:W-:-:S05]  /*9d60*/  F2FP.SATFINITE.E4M3.F32.PACK_AB_MERGE_C R33, RZ, R32, RZ ;  /* 0x00000020ff21723e */ /* 0x001fca00048070ff */
[----:B------:R0:W-:Y:S01]  /*9d70*/  @!P3 STG.E.U8 desc[UR22][R26.64+0x91], R33 ;  /* 0x000091211a00b986 */ /* 0x0001e2000c101116 */
[----:B------:R-:W-:Y:S05]  /*9d80*/  @P4 BRA `(.L_x_195) ;  /* 0x0000000000044947 */ /* 0x000fea0003800000 */
[----:B------:R0:W5:Y:S02]  /*9d90*/  LDG.E.U8 R23, desc[UR22][R28.64+0x98] ;  /* 0x000098161c177981 */ /* 0x000164000c1e1100 */
.L_x_195:
[----:B------:R-:W-:Y:S05]  /*9da0*/  BSYNC B1 ;  /* 0x0000000000017941 */ /* 0x000fea0003800000 */
.L_x_194:
        /* <DEDUP_REMOVED lines=8> */
[----:B------:R-:W-:-:S05]  /*9e30*/  F2FP.SATFINITE.E4M3.F32.PACK_AB_MERGE_C R23, RZ, R23, RZ ;  /* 0x00000017ff17723e */ /* 0x000fca00048070ff */
[----:B------:R0:W-:Y:S01]  /*9e40*/  @!P4 STG.E.U8 desc[UR22][R24.64+0x98], R23 ;  /* 0x000098171800c986 */ /* 0x0001e2000c101116 */
[----:B------:R-:W-:Y:S05]  /*9e50*/  @P3 BRA `(.L_x_197) ;  /* 0x0000000000043947 */ /* 0x000fea0003800000 */
[----:B------:R0:W5:Y:S02]  /*9e60*/  LDG.E.U8 R22, desc[UR22][R28.64+0x99] ;  /* 0x000099161c167981 */ /* 0x000164000c1e1100 */
.L_x_197:
[----:B------:R-:W-:Y:S05]  /*9e70*/  BSYNC B1 ;  /* 0x0000000000017941 */ /* 0x000fea0003800000 */
.L_x_196:
        /* <DEDUP_REMOVED lines=12> */
.L_x_199:
[----:B------:R-:W-:Y:S05]  /*9f40*/  BSYNC B1 ;  /* 0x0000000000017941 */ /* 0x000fea0003800000 */
.L_x_198:
        /* <DEDUP_REMOVED lines=12> */
.L_x_201:
[----:B------:R-:W-:Y:S05]  /*a010*/  BSYNC B1 ;  /* 0x0000000000017941 */ /* 0x000fea0003800000 */
.L_x_200:
        /* <DEDUP_REMOVED lines=12> */
.L_x_203:
[----:B------:R-:W-:Y:S05]  /*a0e0*/  BSYNC B1 ;  /* 0x0000000000017941 */ /* 0x000fea0003800000 */
.L_x_202:
        /* <DEDUP_REMOVED lines=12> */
.L_x_205:
[----:B------:R-:W-:Y:S05]  /*a1b0*/  BSYNC B1 ;  /* 0x0000000000017941 */ /* 0x000fea0003800000 */
.L_x_204:
        /* <DEDUP_REMOVED lines=12> */
.L_x_207:
[----:B------:R-:W-:Y:S05]  /*a280*/  BSYNC B1 ;  /* 0x0000000000017941 */ /* 0x000fea0003800000 */
.L_x_206:
        /* <DEDUP_REMOVED lines=12> */
.L_x_209:
[----:B------:R-:W-:Y:S05]  /*a350*/  BSYNC B1 ;  /* 0x0000000000017941 */ /* 0x000fea0003800000 */
.L_x_208:
        /* <DEDUP_REMOVED lines=12> */
.L_x_211:
[----:B------:R-:W-:Y:S05]  /*a420*/  BSYNC B1 ;  /* 0x0000000000017941 */ /* 0x000fea0003800000 */
.L_x_210:
        /* <DEDUP_REMOVED lines=12> */
.L_x_213:
[----:B------:R-:W-:Y:S05]  /*a4f0*/  BSYNC B1 ;  /* 0x0000000000017941 */ /* 0x000fea0003800000 */
.L_x_212:
        /* <DEDUP_REMOVED lines=12> */
.L_x_215:
[----:B------:R-:W-:Y:S05]  /*a5c0*/  BSYNC B1 ;  /* 0x0000000000017941 */ /* 0x000fea0003800000 */
.L_x_214:
        /* <DEDUP_REMOVED lines=12> */
.L_x_217:
[----:B------:R-:W-:Y:S05]  /*a690*/  BSYNC B1 ;  /* 0x0000000000017941 */ /* 0x000fea0003800000 */
.L_x_216:
        /* <DEDUP_REMOVED lines=12> */
.L_x_219:
[----:B------:R-:W-:Y:S05]  /*a760*/  BSYNC B1 ;  /* 0x0000000000017941 */ /* 0x000fea0003800000 */
.L_x_218:
        /* <DEDUP_REMOVED lines=12> */
.L_x_221:
[----:B------:R-:W-:Y:S05]  /*a830*/  BSYNC B1 ;  /* 0x0000000000017941 */ /* 0x000fea0003800000 */
.L_x_220:
        /* <DEDUP_REMOVED lines=12> */
.L_x_223:
[----:B------:R-:W-:Y:S05]  /*a900*/  BSYNC B1 ;  /* 0x0000000000017941 */ /* 0x000fea0003800000 */
.L_x_222:
        /* <DEDUP_REMOVED lines=12> */
.L_x_225:
[----:B------:R-:W-:Y:S05]  /*a9d0*/  BSYNC B1 ;  /* 0x0000000000017941 */ /* 0x000fea0003800000 */
.L_x_224:
        /* <DEDUP_REMOVED lines=12> */
.L_x_227:
[----:B------:R-:W-:Y:S05]  /*aaa0*/  BSYNC B1 ;  /* 0x0000000000017941 */ /* 0x000fea0003800000 */
.L_x_226:
        /* <DEDUP_REMOVED lines=12> */
.L_x_229:
[----:B------:R-:W-:Y:S05]  /*ab70*/  BSYNC B1 ;  /* 0x0000000000017941 */ /* 0x000fea0003800000 */
.L_x_228:
        /* <DEDUP_REMOVED lines=12> */
.L_x_231:
[----:B------:R-:W-:Y:S05]  /*ac40*/  BSYNC B1 ;  /* 0x0000000000017941 */ /* 0x000fea0003800000 */
.L_x_230:
        /* <DEDUP_REMOVED lines=12> */
.L_x_233:
[----:B------:R-:W-:Y:S05]  /*ad10*/  BSYNC B1 ;  /* 0x0000000000017941 */ /* 0x000fea0003800000 */
.L_x_232:
        /* <DEDUP_REMOVED lines=12> */
.L_x_235:
[----:B------:R-:W-:Y:S05]  /*ade0*/  BSYNC B1 ;  /* 0x0000000000017941 */ /* 0x000fea0003800000 */
.L_x_234:
        /* <DEDUP_REMOVED lines=12> */
.L_x_237:
[----:B------:R-:W-:Y:S05]  /*aeb0*/  BSYNC B1 ;  /* 0x0000000000017941 */ /* 0x000fea0003800000 */
.L_x_236:
[----:B-----5:R-:W-:Y:S01]  /*aec0*/  LOP3.LUT R2, R2, 0xff, RZ, 0xc0, !PT ;  /* 0x000000ff02027812 */ /* 0x020fe200078ec0ff */
[----:B------:R-:W-:Y:S01]  /*aed0*/  BSSY B1, `(.L_x_238) ;  /* 0x000000b000017945 */ /* 0x000fe20003800000 */
[----:B------:R-:W-:Y:S02]  /*aee0*/  ISETP.LT.OR P4, PT, R34, 0xc1, !P1 ;  /* 0x000000c12200780c */ /* 0x000fe40004f81670 */
[----:B------:R-:W-:-:S05]  /*aef0*/  F2FP.F16.E4M3.UNPACK_B R2, R2 ;  /* 0x00000002ff02723e */ /* 0x000fca00020006ff */
[----:B------:R-:W-:-:S05]  /*af00*/  HADD2.F32 R2, -RZ, R2.H0_H0 ;  /* 0x20000002ff027230 */ /* 0x000fca0000004100 */
[----:B0-----:R-:W-:-:S04]  /*af10*/  FMUL R3, R2, UR26 ;  /* 0x0000001a02037c20 */ /* 0x001fc80008400000 */
[----:B------:R-:W-:Y:S01]  /*af20*/  FFMA R3, R0, UR25, R3 ;  /* 0x0000001900037c23 */ /* 0x000fe20008000003 */
[----:B------:R-:W-:-:S04]  /*af30*/  PRMT R0, RZ, 0x7610, R0 ;  /* 0x00007610ff007816 */ /* 0x000fc80000000000 */
[----:B------:R-:W-:-:S05]  /*af40*/  F2FP.SATFINITE.E4M3.F32.PACK_AB_MERGE_C R3, RZ, R3, RZ ;  /* 0x00000003ff03723e */ /* 0x000fca00048070ff */
[----:B------:R0:W-:Y:S01]  /*af50*/  @!P3 STG.E.U8 desc[UR22][R24.64+0xc1], R3 ;  /* 0x0000c1031800b986 */ /* 0x0001e2000c101116 */
[----:B------:R-:W-:Y:S05]  /*af60*/  @P4 BRA `(.L_x_239) ;  /* 0x0000000000044947 */ /* 0x000fea0003800000 */
[----:B------:R0:W5:Y:S02]  /*af70*/  LDG.E.U8 R0, desc[UR22][R30.64+0xc0] ;  /* 0x0000c0161e007981 */ /* 0x000164000c1e1100 */
.L_x_239:
[----:B------:R-:W-:Y:S05]  /*af80*/  BSYNC B1 ;  /* 0x0000000000017941 */ /* 0x000fea0003800000 */
.L_x_238:
[----:B------:R-:W2:Y:S01]  /*af90*/  LDL.LU R2, [R1] ;  /* 0x0000000001027983 */ /* 0x000ea20000300800 */
[----:B-----5:R-:W-:Y:S01]  /*afa0*/  LOP3.LUT R0, R0, 0xff, RZ, 0xc0, !PT ;  /* 0x000000ff00007812 */ /* 0x020fe200078ec0ff */
[----:B------:R-:W-:Y:S01]  /*afb0*/  BSSY B1, `(.L_x_240) ;  /* 0x000000b000017945 */ /* 0x000fe20003800000 */
[----:B------:R-:W-:Y:S02]  /*afc0*/  ISETP.LT.OR P3, PT, R34, 0xc2, !P1 ;  /* 0x000000c22200780c */ /* 0x000fe40004f61670 */
[----:B------:R-:W-:-:S05]  /*afd0*/  F2FP.F16.E4M3.UNPACK_B R0, R0 ;  /* 0x00000000ff00723e */ /* 0x000fca00020006ff */
[----:B------:R-:W-:-:S05]  /*afe0*/  HADD2.F32 R0, -RZ, R0.H0_H0 ;  /* 0x20000000ff007230 */ /* 0x000fca0000004100 */
[----:B------:R-:W-:-:S04]  /*aff0*/  FMUL R0, R0, UR26 ;  /* 0x0000001a00007c20 */ /* 0x000fc80008400000 */
[----:B--2---:R-:W-:-:S05]  /*b000*/  FFMA R0, R2, UR25, R0 ;  /* 0x0000001902007c23 */ /* 0x004fca0008000000 */
[----:B0-----:R-:W-:Y:S02]  /*b010*/  F2FP.SATFINITE.E4M3.F32.PACK_AB_MERGE_C R3, RZ, R0, RZ ;  /* 0x00000000ff03723e */ /* 0x001fe400048070ff */
[----:B------:R-:W-:-:S03]  /*b020*/  PRMT R0, RZ, 0x7610, R0 ;  /* 0x00007610ff007816 */ /* 0x000fc60000000000 */
[----:B------:R0:W-:Y:S01]  /*b030*/  @!P4 STG.E.U8 desc[UR22][R26.64+0xc0], R3 ;  /* 0x0000c0031a00c986 */ /* 0x0001e2000c101116 */
[----:B------:R-:W-:Y:S05]  /*b040*/  @P3 BRA `(.L_x_241) ;  /* 0x0000000000043947 */ /* 0x000fea0003800000 */
[----:B------:R2:W5:Y:S02]  /*b050*/  LDG.E.U8 R0, desc[UR22][R30.64+0xc1] ;  /* 0x0000c1161e007981 */ /* 0x000564000c1e1100 */
.L_x_241:
[----:B------:R-:W-:Y:S05]  /*b060*/  BSYNC B1 ;  /* 0x0000000000017941 */ /* 0x000fea0003800000 */
.L_x_240:
[----:B------:R-:W3:Y:S01]  /*b070*/  LDL.LU R2, [R1+0x4] ;  /* 0x0000040001027983 */ /* 0x000ee20000300800 */
[----:B-----5:R-:W-:Y:S01]  /*b080*/  LOP3.LUT R0, R0, 0xff, RZ, 0xc0, !PT ;  /* 0x000000ff00007812 */ /* 0x020fe200078ec0ff */
[----:B------:R-:W-:Y:S01]  /*b090*/  BSSY B1, `(.L_x_242) ;  /* 0x000000b000017945 */ /* 0x000fe20003800000 */
[----:B------:R-:W-:Y:S02]  /*b0a0*/  ISETP.LT.OR P4, PT, R34, 0xc9, !P0 ;  /* 0x000000c92200780c */ /* 0x000fe40004781670 */
[----:B------:R-:W-:-:S05]  /*b0b0*/  F2FP.F16.E4M3.UNPACK_B R0, R0 ;  /* 0x00000000ff00723e */ /* 0x000fca00020006ff */
[----:B------:R-:W-:-:S05]  /*b0c0*/  HADD2.F32 R0, -RZ, R0.H0_H0 ;  /* 0x20000000ff007230 */ /* 0x000fca0000004100 */
[----:B------:R-:W-:-:S04]  /*b0d0*/  FMUL R0, R0, UR26 ;  /* 0x0000001a00007c20 */ /* 0x000fc80008400000 */
[----:B---3--:R-:W-:-:S05]  /*b0e0*/  FFMA R0, R2, UR25, R0 ;  /* 0x0000001902007c23 */ /* 0x008fca0008000000 */
[----:B0-----:R-:W-:Y:S02]  /*b0f0*/  F2FP.SATFINITE.E4M3.F32.PACK_AB_MERGE_C R3, RZ, R0, RZ ;  /* 0x00000000ff03723e */ /* 0x001fe400048070ff */
[----:B------:R-:W-:-:S03]  /*b100*/  PRMT R0, RZ, 0x7610, R0 ;  /* 0x00007610ff007816 */ /* 0x000fc60000000000 */
[----:B------:R0:W-:Y:S01]  /*b110*/  @!P3 STG.E.U8 desc[UR22][R26.64+0xc1], R3 ;  /* 0x0000c1031a00b986 */ /* 0x0001e2000c101116 */
[----:B------:R-:W-:Y:S05]  /*b120*/  @P4 BRA `(.L_x_243) ;  /* 0x0000000000044947 */ /* 0x000fea0003800000 */
[----:B------:R3:W5:Y:S02]  /*b130*/  LDG.E.U8 R0, desc[UR22][R28.64+0xc8] ;  /* 0x0000c8161c007981 */ /* 0x000764000c1e1100 */
.L_x_243:
[----:B------:R-:W-:Y:S05]  /*b140*/  BSYNC B1 ;  /* 0x0000000000017941 */ /* 0x000fea0003800000 */
.L_x_242:
[----:B------:R-:W2:Y:S01]  /*b150*/  LDL.LU R2, [R1+0x8] ;  /* 0x0000080001027983 */ /* 0x000ea20000300800 */
        /* <DEDUP_REMOVED lines=12> */
.L_x_245:
[----:B------:R-:W-:Y:S05]  /*b220*/  BSYNC B1 ;  /* 0x0000000000017941 */ /* 0x000fea0003800000 */
.L_x_244:
        /* <DEDUP_REMOVED lines=13> */
.L_x_247:
[----:B------:R-:W-:Y:S05]  /*b300*/  BSYNC B1 ;  /* 0x0000000000017941 */ /* 0x000fea0003800000 */
.L_x_246:
        /* <DEDUP_REMOVED lines=13> */
.L_x_249:
[----:B------:R-:W-:Y:S05]  /*b3e0*/  BSYNC B1 ;  /* 0x0000000000017941 */ /* 0x000fea0003800000 */
.L_x_248:
        /* <DEDUP_REMOVED lines=13> */
.L_x_251:
[----:B------:R-:W-:Y:S05]  /*b4c0*/  BSYNC B1 ;  /* 0x0000000000017941 */ /* 0x000fea0003800000 */
.L_x_250:
        /* <DEDUP_REMOVED lines=13> */
.L_x_253:
[----:B------:R-:W-:Y:S05]  /*b5a0*/  BSYNC B1 ;  /* 0x0000000000017941 */ /* 0x000fea0003800000 */
.L_x_252:
        /* <DEDUP_REMOVED lines=13> */
.L_x_255:
[----:B------:R-:W-:Y:S05]  /*b680*/  BSYNC B1 ;  /* 0x0000000000017941 */ /* 0x000fea0003800000 */
.L_x_254:
        /* <DEDUP_REMOVED lines=13> */
.L_x_257:
[----:B------:R-:W-:Y:S05]  /*b760*/  BSYNC B1 ;  /* 0x0000000000017941 */ /* 0x000fea0003800000 */
.L_x_256:
        /* <DEDUP_REMOVED lines=13> */
.L_x_259:
[----:B------:R-:W-:Y:S05]  /*b840*/  BSYNC B1 ;  /* 0x0000000000017941 */ /* 0x000fea0003800000 */
.L_x_258:
        /* <DEDUP_REMOVED lines=13> */
.L_x_261:
[----:B------:R-:W-:Y:S05]  /*b920*/  BSYNC B1 ;  /* 0x0000000000017941 */ /* 0x000fea0003800000 */
.L_x_260:
        /* <DEDUP_REMOVED lines=13> */
.L_x_263:
[----:B------:R-:W-:Y:S05]  /*ba00*/  BSYNC B1 ;  /* 0x0000000000017941 */ /* 0x000fea0003800000 */
.L_x_262:
        /* <DEDUP_REMOVED lines=13> */
.L_x_265:
[----:B------:R-:W-:Y:S05]  /*bae0*/  BSYNC B1 ;  /* 0x0000000000017941 */ /* 0x000fea0003800000 */
.L_x_264:
        /* <DEDUP_REMOVED lines=13> */
.L_x_267:
[----:B------:R-:W-:Y:S05]  /*bbc0*/  BSYNC B1 ;  /* 0x0000000000017941 */ /* 0x000fea0003800000 */
.L_x_266:
        /* <DEDUP_REMOVED lines=13> */
.L_x_269:
[----:B------:R-:W-:Y:S05]  /*bca0*/  BSYNC B1 ;  /* 0x0000000000017941 */ /* 0x000fea0003800000 */
.L_x_268:
        /* <DEDUP_REMOVED lines=13> */
.L_x_271:
[----:B------:R-:W-:Y:S05]  /*bd80*/  BSYNC B1 ;  /* 0x0000000000017941 */ /* 0x000fea0003800000 */
.L_x_270:
        /* <DEDUP_REMOVED lines=13> */
.L_x_273:
[----:B------:R-:W-:Y:S05]  /*be60*/  BSYNC B1 ;  /* 0x0000000000017941 */ /* 0x000fea0003800000 */
.L_x_272:
        /* <DEDUP_REMOVED lines=13> */
.L_x_275:
[----:B------:R-:W-:Y:S05]  /*bf40*/  BSYNC B1 ;  /* 0x0000000000017941 */ /* 0x000fea0003800000 */
.L_x_274:
        /* <DEDUP_REMOVED lines=13> */
.L_x_277:
[----:B------:R-:W-:Y:S05]  /*c020*/  BSYNC B1 ;  /* 0x0000000000017941 */ /* 0x000fea0003800000 */
.L_x_276:
        /* <DEDUP_REMOVED lines=13> */
.L_x_279:
[----:B------:R-:W-:Y:S05]  /*c100*/  BSYNC B1 ;  /* 0x0000000000017941 */ /* 0x000fea0003800000 */
.L_x_278:
        /* <DEDUP_REMOVED lines=13> */
.L_x_281:
[----:B------:R-:W-:Y:S05]  /*c1e0*/  BSYNC B1 ;  /* 0x0000000000017941 */ /* 0x000fea0003800000 */
.L_x_280:
        /* <DEDUP_REMOVED lines=13> */
.L_x_283:
[----:B------:R-:W-:Y:S05]  /*c2c0*/  BSYNC B1 ;  /* 0x0000000000017941 */ /* 0x000fea0003800000 */
.L_x_282:
        /* <DEDUP_REMOVED lines=13> */
.L_x_285:
[----:B------:R-:W-:Y:S05]  /*c3a0*/  BSYNC B1 ;  /* 0x0000000000017941 */ /* 0x000fea0003800000 */
.L_x_284:
        /* <DEDUP_REMOVED lines=13> */
.L_x_287:
[----:B------:R-:W-:Y:S05]  /*c480*/  BSYNC B1 ;  /* 0x0000000000017941 */ /* 0x000fea0003800000 */
.L_x_286:
        /* <DEDUP_REMOVED lines=13> */
.L_x_289:
[----:B------:R-:W-:Y:S05]  /*c560*/  BSYNC B1 ;  /* 0x0000000000017941 */ /* 0x000fea0003800000 */
.L_x_288:
        /* <DEDUP_REMOVED lines=13> */
.L_x_291:
[----:B------:R-:W-:Y:S05]  /*c640*/  BSYNC B1 ;  /* 0x0000000000017941 */ /* 0x000fea0003800000 */
.L_x_290:
        /* <DEDUP_REMOVED lines=13> */
.L_x_293:
[----:B------:R-:W-:Y:S05]  /*c720*/  BSYNC B1 ;  /* 0x0000000000017941 */ /* 0x000fea0003800000 */
.L_x_292:
        /* <DEDUP_REMOVED lines=13> */
.L_x_295:
[----:B------:R-:W-:Y:S05]  /*c800*/  BSYNC B1 ;  /* 0x0000000000017941 */ /* 0x000fea0003800000 */
.L_x_294:
        /* <DEDUP_REMOVED lines=13> */
.L_x_297:
[----:B------:R-:W-:Y:S05]  /*c8e0*/  BSYNC B1 ;  /* 0x0000000000017941 */ /* 0x000fea0003800000 */
.L_x_296:
[----:B------:R-:W-:Y:S05]  /*c8f0*/  @P1 BRA `(.L_x_298) ;  /* 0x0000002000a41947 */ /* 0x000fea0003800000 */
[----:B------:R-:W2:Y:S01]  /*c900*/  LDL.LU R2, [R1+0x74] ;  /* 0x0000740001027983 */ /* 0x000ea20000300800 */
[----:B-----5:R-:W-:-:S04]  /*c910*/  LOP3.LUT R0, R0, 0xff, RZ, 0xc0, !PT ;  /* 0x000000ff00007812 */ /* 0x020fc800078ec0ff */
[----:B------:R-:W-:-:S05]  /*c920*/  F2FP.F16.E4M3.UNPACK_B R0, R0 ;  /* 0x00000000ff00723e */ /* 0x000fca00020006ff */
[----:B------:R-:W-:-:S05]  /*c930*/  HADD2.F32 R0, -RZ, R0.H0_H0 ;  /* 0x20000000ff007230 */ /* 0x000fca0000004100 */
[----:B------:R-:W-:-:S04]  /*c940*/  FMUL R0, R0, UR26 ;  /* 0x0000001a00007c20 */ /* 0x000fc80008400000 */
[----:B--2---:R-:W-:-:S05]  /*c950*/  FFMA R0, R2, UR25, R0 ;  /* 0x0000001902007c23 */ /* 0x004fca0008000000 */
[----:B0-----:R-:W-:-:S05]  /*c960*/  F2FP.SATFINITE.E4M3.F32.PACK_AB_MERGE_C R3, RZ, R0, RZ ;  /* 0x00000000ff03723e */ /* 0x001fca00048070ff */
[----:B------:R0:W-:Y:S01]  /*c970*/  STG.E.U8 desc[UR22][R26.64+0xf9], R3 ;  /* 0x0000f9031a007986 */ /* 0x0001e2000c101116 */
[----:B------:R-:W-:Y:S05]  /*c980*/  BRA `(.L_x_298) ;  /* 0x0000002000807947 */ /* 0x000fea0003800000 */
.L_x_41:
[C---:B------:R-:W-:Y:S01]  /*c990*/  ISETP.GE.AND P1, PT, R39.reuse, 0x1, PT ;  /* 0x000000012700780c */ /* 0x040fe20003f26270 */
[----:B------:R-:W-:Y:S01]  /*c9a0*/  FMUL R226, R226, UR25 ;  /* 0x00000019e2e27c20 */ /* 0x000fe20008400000 */
[----:B------:R-:W2:Y:S01]  /*c9b0*/  LDL.LU R227, [R1+0x10] ;  /* 0x0000100001e37983 */ /* 0x000ea20000300800 */
[----:B------:R-:W-:Y:S01]  /*c9c0*/  ISETP.GE.AND P0, PT, R39, 0x9, PT ;  /* 0x000000092700780c */ /* 0x000fe20003f06270 */
[----:B------:R-:W-:Y:S01]  /*c9d0*/  FMUL R225, R225, UR25 ;  /* 0x00000019e1e17c20 */ /* 0x000fe20008400000 */
[C---:B------:R-:W-:Y:S02]  /*c9e0*/  ISETP.LT.OR P4, PT, R34.reuse, 0x1, !P1 ;  /* 0x000000012200780c */ /* 0x040fe40004f81670 */
[C---:B------:R-:W-:Y:S02]  /*c9f0*/  ISETP.LT.OR P5, PT, R34.reuse, 0x2, !P1 ;  /* 0x000000022200780c */ /* 0x040fe40004fa1670 */
[----:B------:R-:W-:Y:S02]  /*ca00*/  F2FP.SATFINITE.E4M3.F32.PACK_AB_MERGE_C R29, RZ, R226, RZ ;  /* 0x000000e2ff1d723e */ /* 0x000fe400048070ff */
[----:B------:R-:W-:Y:S01]  /*ca10*/  ISETP.LT.OR P3, PT, R34, 0x1, !P0 ;  /* 0x000000012200780c */ /* 0x000fe20004761670 */
[----:B------:R-:W-:Y:S01]  /*ca20*/  FMUL R224, R224, UR25 ;  /* 0x00000019e0e07c20 */ /* 0x000fe20008400000 */
[----:B------:R-:W-:Y:S01]  /*ca30*/  ISETP.LT.OR P6, PT, R34, 0xa, !P1 ;  /* 0x0000000a2200780c */ /* 0x000fe20004fc1670 */
[----:B------:R-:W-:Y:S01]  /*ca40*/  FMUL R223, R223, UR25 ;  /* 0x00000019dfdf7c20 */ /* 0x000fe20008400000 */
[----:B------:R-:W-:Y:S01]  /*ca50*/  F2FP.SATFINITE.E4M3.F32.PACK_AB_MERGE_C R225, RZ, R225, RZ ;  /* 0x000000e1ffe1723e */ /* 0x000fe200048070ff */
[----:B------:R-:W-:Y:S01]  /*ca60*/  FMUL R221, R221, UR25 ;  /* 0x00000019dddd7c20 */ /* 0x000fe20008400000 */
[----:B------:R-:W-:Y:S01]  /*ca70*/  FMUL R222, R222, UR25 ;  /* 0x00000019dede7c20 */ /* 0x000fe20008400000 */
[----:B------:R0:W-:Y:S01]  /*ca80*/  @!P4 STG.E.U8 desc[UR22][R24.64], R29 ;  /* 0x0000001d1800c986 */ /* 0x0001e2000c101116 */
[----:B------:R-:W-:-:S02]  /*ca90*/  ISETP.LT.OR P4, PT, R34, 0x2, !P0 ;  /* 0x000000022200780c */ /* 0x000fc40004781670 */
[----:B------:R-:W-:Y:S01]  /*caa0*/  F2FP.SATFINITE.E4M3.F32.PACK_AB_MERGE_C R31, RZ, R224, RZ ;  /* 0x000000e0ff1f723e */ /* 0x000fe200048070ff */
[----:B------:R3:W-:Y:S01]  /*cab0*/  @!P5 STG.E.U8 desc[UR22][R24.64+0x1], R225 ;  /* 0x000001e11800d986 */ /* 0x0007e2000c101116 */
[----:B------:R-:W-:Y:S02]  /*cac0*/  ISETP.LT.OR P5, PT, R34, 0x9, !P1 ;  /* 0x000000092200780c */ /* 0x000fe40004fa1670 */
[----:B------:R-:W-:Y:S01]  /*cad0*/  F2FP.SATFINITE.E4M3.F32.PACK_AB_MERGE_C R223, RZ, R223, RZ ;  /* 0x000000dfffdf723e */ /* 0x000fe200048070ff */
[----:B------:R-:W-:Y:S01]  /*cae0*/  FMUL R220, R220, UR25 ;  /* 0x00000019dcdc7c20 */ /* 0x000fe20008400000 */
[----:B------:R-:W-:Y:S01]  /*caf0*/  F2FP.SATFINITE.E4M3.F32.PACK_AB_MERGE_C R221, RZ, R221, RZ ;  /* 0x000000ddffdd723e */ /* 0x000fe200048070ff */
[----:B------:R-:W-:Y:S01]  /*cb00*/  @!P3 STG.E.U8 desc[UR22][R26.64], R31 ;  /* 0x0000001f1a00b986 */ /* 0x000fe2000c101116 */
[----:B------:R-:W-:-:S03]  /*cb10*/  ISETP.LT.OR P3, PT, R34, 0x9, !P0 ;  /* 0x000000092200780c */ /* 0x000fc60004761670 */
[----:B------:R-:W-:Y:S01]  /*cb20*/  @!P4 STG.E.U8 desc[UR22][R26.64+0x1], R223 ;  /* 0x000001df1a00c986 */ /* 0x000fe2000c101116 */
[----:B------:R-:W-:-:S03]  /*cb30*/  ISETP.LT.OR P4, PT, R34, 0xa, !P0 ;  /* 0x0000000a2200780c */ /* 0x000fc60004781670 */
[----:B------:R-:W-:Y:S01]  /*cb40*/  @!P6 STG.E.U8 desc[UR22][R24.64+0x9], R221 ;  /* 0x000009dd1800e986 */ /* 0x000fe2000c101116 */
[C---:B------:R-:W-:Y:S01]  /*cb50*/  ISETP.LT.OR P6, PT, R34.reuse, 0x12, !P1 ;  /* 0x000000122200780c */ /* 0x040fe20004fc1670 */
[----:B------:R-:W-:Y:S01]  /*cb60*/  FMUL R219, R219, UR25 ;  /* 0x00000019dbdb7c20 */ /* 0x000fe20008400000 */
[----:B0-----:R-:W-:Y:S01]  /*cb70*/  F2FP.SATFINITE.E4M3.F32.PACK_AB_MERGE_C R29, RZ, R222, RZ ;  /* 0x000000deff1d723e */ /* 0x001fe200048070ff */
[----:B------:R-:W-:Y:S01]  /*cb80*/  FMUL R217, R217, UR25 ;  /* 0x00000019d9d97c20 */ /* 0x000fe20008400000 */
[----:B------:R-:W4:Y:S01]  /*cb90*/  LDL.LU R226, [R1+0xc] ;  /* 0x00000c0001e27983 */ /* 0x000f220000300800 */
[----:B------:R-:W-:Y:S02]  /*cba0*/  F2FP.SATFINITE.E4M3.F32.PACK_AB_MERGE_C R33, RZ, R220, RZ ;  /* 0x000000dcff21723e */ /* 0x000fe400048070ff */
[----:B------:R-:W-:Y:S01]  /*cbb0*/  F2FP.SATFINITE.E4M3.F32.PACK_AB_MERGE_C R219, RZ, R219, RZ ;  /* 0x000000dbffdb723e */ /* 0x000fe200048070ff */
[----:B------:R0:W-:Y:S01]  /*cbc0*/  @!P5 STG.E.U8 desc[UR22][R24.64+0x8], R29 ;  /* 0x0000081d1800d986 */ /* 0x0001e2000c101116 */
[----:B------:R-:W-:-:S02]  /*cbd0*/  ISETP.LT.OR P5, PT, R34, 0x11, !P1 ;  /* 0x000000112200780c */ /* 0x000fc40004fa1670 */
[----:B------:R-:W-:Y:S01]  /*cbe0*/  F2FP.SATFINITE.E4M3.F32.PACK_AB_MERGE_C R217, RZ, R217, RZ ;  /* 0x000000d9ffd9723e */ /* 0x000fe200048070ff */
[----:B---3--:R-:W3:Y:S01]  /*cbf0*/  LDL.LU R225, [R1+0x8] ;  /* 0x0000080001e17983 */ /* 0x008ee20000300800 */
[----:B------:R-:W-:-:S03]  /*cc00*/  FMUL R218, R218, UR25 ;  /* 0x00000019dada7c20 */ /* 0x000fc60008400000 */
[----:B------:R-:W4:Y:S04]  /*cc10*/  LDL.LU R224, [R1+0x4] ;  /* 0x0000040001e07983 */ /* 0x000f280000300800 */
[----:B------:R-:W3:Y:S01]  /*cc20*/  LDL.LU R222, [R1] ;  /* 0x0000000001de7983 */ /* 0x000ee20000300800 */
[----:B0-----:R-:W-:Y:S01]  /*cc30*/  F2FP.SATFINITE.E4M3.F32.PACK_AB_MERGE_C R29, RZ, R218, RZ ;  /* 0x000000daff1d723e */ /* 0x001fe200048070ff */
[----:B------:R-:W-:Y:S01]  /*cc40*/  FMUL R216, R216, UR25 ;  /* 0x00000019d8d87c20 */ /* 0x000fe20008400000 */
[----:B------:R-:W-:Y:S01]  /*cc50*/  FMUL R215, R215, UR25 ;  /* 0x00000019d7d77c20 */ /* 0x000fe20008400000 */
[----:B------:R0:W-:Y:S01]  /*cc60*/  @!P3 STG.E.U8 desc[UR22][R26.64+0x8], R33 ;  /* 0x000008211a00b986 */ /* 0x0001e2000c101116 */
[C---:B------:R-:W-:Y:S01]  /*cc70*/  ISETP.LT.OR P3, PT, R34.reuse, 0x11, !P0 ;  /* 0x000000112200780c */ /* 0x040fe20004761670 */
[----:B------:R-:W-:Y:S01]  /*cc80*/  FMUL R213, R213, UR25 ;  /* 0x00000019d5d57c20 */ /* 0x000fe20008400000 */
[----:B------:R-:W-:Y:S01]  /*cc90*/  F2FP.SATFINITE.E4M3.F32.PACK_AB_MERGE_C R31, RZ, R216, RZ ;  /* 0x000000d8ff1f723e */ /* 0x000fe200048070ff */
[----:B------:R-:W-:Y:S01]  /*cca0*/  @!P4 STG.E.U8 desc[UR22][R26.64+0x9], R219 ;  /* 0x000009db1a00c986 */ /* 0x000fe2000c101116 */
[----:B------:R-:W-:Y:S01]  /*ccb0*/  ISETP.LT.OR P4, PT, R34, 0x12, !P0 ;  /* 0x000000122200780c */ /* 0x000fe20004781670 */
[----:B------:R-:W-:Y:S01]  /*ccc0*/  FMUL R214, R214, UR25 ;  /* 0x00000019d6d67c20 */ /* 0x000fe20008400000 */
[----:B------:R-:W-:Y:S01]  /*ccd0*/  F2FP.SATFINITE.E4M3.F32.PACK_AB_MERGE_C R215, RZ, R215, RZ ;  /* 0x000000d7ffd7723e */ /* 0x000fe200048070ff */
[----:B------:R-:W-:Y:S01]  /*cce0*/  @!P6 STG.E.U8 desc[UR22][R24.64+0x11], R217 ;  /* 0x000011d91800e986 */ /* 0x000fe2000c101116 */
[----:B------:R-:W-:Y:S01]  /*ccf0*/  ISETP.LT.OR P6, PT, R34, 0x1a, !P1 ;  /* 0x0000001a2200780c */ /* 0x000fe20004fc1670 */
[----:B------:R-:W-:Y:S01]  /*cd00*/  FMUL R212, R212, UR25 ;  /* 0x00000019d4d47c20 */ /* 0x000fe20008400000 */
[----:B------:R-:W-:Y:S01]  /*cd10*/  F2FP.SATFINITE.E4M3.F32.PACK_AB_MERGE_C R213, RZ, R213, RZ ;  /* 0x000000d5ffd5723e */ /* 0x000fe200048070ff */
[----:B------:R1:W-:Y:S01]  /*cd20*/  @!P5 STG.E.U8 desc[UR22][R24.64+0x10], R29 ;  /* 0x0000101d1800d986 */ /* 0x0003e2000c101116 */
[C---:B------:R-:W-:Y:S01]  /*cd30*/  ISETP.LT.OR P5, PT, R34.reuse, 0x19, !P1 ;  /* 0x000000192200780c */ /* 0x040fe20004fa1670 */
[----:B------:R-:W-:Y:S01]  /*cd40*/  FMUL R211, R211, UR25 ;  /* 0x00000019d3d37c20 */ /* 0x000fe20008400000 */
[----:B------:R-:W-:Y:S01]  /*cd50*/  FMUL R209, R209, UR25 ;  /* 0x00000019d1d17c20 */ /* 0x000fe20008400000 */
[----:B------:R1:W-:Y:S01]  /*cd60*/  @!P3 STG.E.U8 desc[UR22][R26.64+0x10], R31 ;  /* 0x0000101f1a00b986 */ /* 0x0003e2000c101116 */
[----:B------:R-:W-:Y:S01]  /*cd70*/  ISETP.LT.OR P3, PT, R34, 0x19, !P0 ;  /* 0x000000192200780c */ /* 0x000fe20004761670 */
[----:B------:R-:W-:Y:S01]  /*cd80*/  FMUL R210, R210, UR25 ;  /* 0x00000019d2d27c20 */ /* 0x000fe20008400000 */
[----:B0-----:R-:W-:Y:S01]  /*cd90*/  F2FP.SATFINITE.E4M3.F32.PACK_AB_MERGE_C R33, RZ, R212, RZ ;  /* 0x000000d4ff21723e */ /* 0x001fe200048070ff */
[----:B------:R-:W-:Y:S01]  /*cda0*/  @!P4 STG.E.U8 desc[UR22][R26.64+0x11], R215 ;  /* 0x000011d71a00c986 */ /* 0x000fe2000c101116 */
[----:B------:R-:W-:Y:S01]  /*cdb0*/  ISETP.LT.OR P4, PT, R34, 0x1a, !P0 ;  /* 0x0000001a2200780c */ /* 0x000fe20004781670 */
[----:B------:R-:W-:Y:S01]  /*cdc0*/  FMUL R208, R208, UR25 ;  /* 0x00000019d0d07c20 */ /* 0x000fe20008400000 */
[----:B------:R-:W-:Y:S01]  /*cdd0*/  F2FP.SATFINITE.E4M3.F32.PACK_AB_MERGE_C R211, RZ, R211, RZ ;  /* 0x000000d3ffd3723e */ /* 0x000fe200048070ff */
[----:B------:R-:W-:Y:S01]  /*cde0*/  @!P6 STG.E.U8 desc[UR22][R24.64+0x19], R213 ;  /* 0x000019d51800e986 */ /* 0x000fe2000c101116 */
[----:B------:R-:W-:Y:S01]  /*cdf0*/  ISETP.LT.OR P6, PT, R34, 0x22, !P1 ;  /* 0x000000222200780c */ /* 0x000fe20004fc1670 */
[----:B------:R-:W-:Y:S01]  /*ce00*/  FMUL R207, R207, UR25 ;  /* 0x00000019cfcf7c20 */ /* 0x000fe20008400000 */
[----:B-1----:R-:W-:Y:S01]  /*ce10*/  F2FP.SATFINITE.E4M3.F32.PACK_AB_MERGE_C R29, RZ, R214, RZ ;  /* 0x000000d6ff1d723e */ /* 0x002fe200048070ff */
[----:B------:R-:W-:Y:S01]  /*ce20*/  FMUL R205, R205, UR25 ;  /* 0x00000019cdcd7c20 */ /* 0x000fe20008400000 */
[----:B------:R-:W-:Y:S01]  /*ce30*/  F2FP.SATFINITE.E4M3.F32.PACK_AB_MERGE_C R209, RZ, R209, RZ ;  /* 0x000000d1ffd1723e */ /* 0x000fe200048070ff */
[----:B------:R-:W-:Y:S01]  /*ce40*/  FMUL R206, R206, UR25 ;  /* 0x00000019cece7c20 */ /* 0x000fe20008400000 */
[----:B------:R-:W-:Y:S01]  /*ce50*/  F2FP.SATFINITE.E4M3.F32.PACK_AB_MERGE_C R31, RZ, R208, RZ ;  /* 0x000000d0ff1f723e */ /* 0x000fe200048070ff */
[----:B------:R0:W-:Y:S01]  /*ce60*/  @!P5 STG.E.U8 desc[UR22][R24.64+0x18], R29 ;  /* 0x0000181d1800d986 */ /* 0x0001e2000c101116 */
[----:B------:R-:W-:Y:S01]  /*ce70*/  ISETP.LT.OR P5, PT, R34, 0x21, !P1 ;  /* 0x000000212200780c */ /* 0x000fe20004fa1670 */
[----:B------:R-:W-:Y:S01]  /*ce80*/  FMUL R204, R204, UR25 ;  /* 0x00000019cccc7c20 */ /* 0x000fe20008400000 */
[----:B------:R-:W-:Y:S01]  /*ce90*/  F2FP.SATFINITE.E4M3.F32.PACK_AB_MERGE_C R207, RZ, R207, RZ ;  /* 0x000000cfffcf723e */ /* 0x000fe200048070ff */
[----:B------:R1:W-:Y:S01]  /*cea0*/  @!P3 STG.E.U8 desc[UR22][R26.64+0x18], R33 ;  /* 0x000018211a00b986 */ /* 0x0003e2000c101116 */
[C---:B------:R-:W-:Y:S01]  /*ceb0*/  ISETP.LT.OR P3, PT, R34.reuse, 0x21, !P0 ;  /* 0x000000212200780c */ /* 0x040fe20004761670 */
[----:B------:R-:W-:Y:S01]  /*cec0*/  FMUL R203, R203, UR25 ;  /* 0x00000019cbcb7c20 */ /* 0x000fe20008400000 */
[----:B------:R-:W-:Y:S01]  /*ced0*/  F2FP.SATFINITE.E4M3.F32.PACK_AB_MERGE_C R205, RZ, R205, RZ ;  /* 0x000000cdffcd723e */ /* 0x000fe200048070ff */
[----:B------:R-:W-:Y:S01]  /*cee0*/  @!P4 STG.E.U8 desc[UR22][R26.64+0x19], R211 ;  /* 0x000019d31a00c986 */ /* 0x000fe2000c101116 */
[C---:B------:R-:W-:Y:S01]  /*cef0*/  ISETP.LT.OR P4, PT, R34.reuse, 0x22, !P0 ;  /* 0x000000222200780c */ /* 0x040fe20004781670 */
[----:B------:R-:W-:Y:S01]  /*cf00*/  FMUL R201, R201, UR25 ;  /* 0x00000019c9c97c20 */ /* 0x000fe20008400000 */
[----:B------:R-:W-:Y:S01]  /*cf10*/  F2FP.SATFINITE.E4M3.F32.PACK_AB_MERGE_C R203, RZ, R203, RZ ;  /* 0x000000cbffcb723e */ /* 0x000fe200048070ff */
[----:B------:R-:W-:Y:S01]  /*cf20*/  @!P6 STG.E.U8 desc[UR22][R24.64+0x21], R209 ;  /* 0x000021d11800e986 */ /* 0x000fe2000c101116 */
[----:B------:R-:W-:Y:S01]  /*cf30*/  ISETP.LT.OR P6, PT, R34, 0x2a, !P1 ;  /* 0x0000002a2200780c */ /* 0x000fe20004fc1670 */
[----:B------:R-:W-:Y:S01]  /*cf40*/  FMUL R202, R202, UR25 ;  /* 0x00000019caca7c20 */ /* 0x000fe20008400000 */
[----:B0-----:R-:W-:Y:S01]  /*cf50*/  F2FP.SATFINITE.E4M3.F32.PACK_AB_MERGE_C R29, RZ, R210, RZ ;  /* 0x000000d2ff1d723e */ /* 0x001fe200048070ff */
[----:B------:R-:W-:Y:S01]  /*cf60*/  FMUL R200, R200, UR25 ;  /* 0x00000019c8c87c20 */ /* 0x000fe20008400000 */
[----:B-1----:R-:W-:Y:S01]  /*cf70*/  F2FP.SATFINITE.E4M3.F32.PACK_AB_MERGE_C R33, RZ, R204, RZ ;  /* 0x000000ccff21723e */ /* 0x002fe200048070ff */
[----:B------:R-:W-:Y:S01]  /*cf80*/  FMUL R199, R199, UR25 ;  /* 0x00000019c7c77c20 */ /* 0x000fe20008400000 */
[----:B------:R-:W-:Y:S01]  /*cf90*/  F2FP.SATFINITE.E4M3.F32.PACK_AB_MERGE_C R201, RZ, R201, RZ ;  /* 0x000000c9ffc9723e */ /* 0x000fe200048070ff */
[----:B------:R0:W-:Y:S01]  /*cfa0*/  @!P5 STG.E.U8 desc[UR22][R24.64+0x20], R29 ;  /* 0x0000201d1800d986 */ /* 0x0001e2000c101116 */
[C---:B------:R-:W-:Y:S01]  /*cfb0*/  ISETP.LT.OR P5, PT, R34.reuse, 0x29, !P1 ;  /* 0x000000292200780c */ /* 0x040fe20004fa1670 */
[----:B------:R-:W-:Y:S01]  /*cfc0*/  FMUL R197, R197, UR25 ;  /* 0x00000019c5c57c20 */ /* 0x000fe20008400000 */
[----:B------:R-:W-:Y:S01]  /*cfd0*/  F2FP.SATFINITE.E4M3.F32.PACK_AB_MERGE_C R199, RZ, R199, RZ ;  /* 0x000000c7ffc7723e */ /* 0x000fe200048070ff */
[----:B------:R1:W-:Y:S01]  /*cfe0*/  @!P3 STG.E.U8 desc[UR22][R26.64+0x20], R31 ;  /* 0x0000201f1a00b986 */ /* 0x0003e2000c101116 */
[----:B------:R-:W-:Y:S01]  /*cff0*/  ISETP.LT.OR P3, PT, R34, 0x29, !P0 ;  /* 0x000000292200780c */ /* 0x000fe20004761670 */
[----:B------:R-:W-:Y:S01]  /*d000*/  FMUL R198, R198, UR25 ;  /* 0x00000019c6c67c20 */ /* 0x000fe20008400000 */
[----:B------:R-:W-:Y:S01]  /*d010*/  F2FP.SATFINITE.E4M3.F32.PACK_AB_MERGE_C R197, RZ, R197, RZ ;  /* 0x000000c5ffc5723e */ /* 0x000fe200048070ff */
[----:B------:R-:W-:Y:S01]  /*d020*/  @!P4 STG.E.U8 desc[UR22][R26.64+0x21], R207 ;  /* 0x000021cf1a00c986 */ /* 0x000fe2000c101116 */
[----:B------:R-:W-:Y:S01]  /*d030*/  ISETP.LT.OR P4, PT, R34, 0x2a, !P0 ;  /* 0x0000002a2200780c */ /* 0x000fe20004781670 */
[----:B------:R-:W-:Y:S01]  /*d040*/  FMUL R196, R196, UR25 ;  /* 0x00000019c4c47c20 */ /* 0x000fe20008400000 */
[----:B------:R-:W-:Y:S01]  /*d050*/  FMUL R195, R195, UR25 ;  /* 0x00000019c3c37c20 */ /* 0x000fe20008400000 */
        /* <DEDUP_REMOVED lines=27> */
[----:B------:R-:W-:Y:S01]  /*d210*/  FMUL R186, R186, UR25 ;  /* 0x00000019baba7c20 */ /* 0x000fe20008400000 */
        /* <DEDUP_REMOVED lines=154> */
[----:B-----5:R-:W-:Y:S01]  /*dbc0*/  FMUL R5, R5, UR25 ;  /* 0x0000001905057c20 */ /* 0x020fe20008400000 */
[----:B0-----:R-:W-:Y:S01]  /*dbd0*/  F2FP.SATFINITE.E4M3.F32.PACK_AB_MERGE_C R29, RZ, R170, RZ ;  /* 0x000000aaff1d723e */ /* 0x001fe200048070ff */
[----:B------:R-:W-:Y:S01]  /*dbe0*/  FMUL R0, R0, UR25 ;  /* 0x0000001900007c20 */ /* 0x000fe20008400000 */
[----:B-1----:R-:W-:Y:S01]  /*dbf0*/  F2FP.SATFINITE.E4M3.F32.PACK_AB_MERGE_C R33, RZ, R164, RZ ;  /* 0x000000a4ff21723e */ /* 0x002fe200048070ff */
[----:B------:R-:W-:Y:S01]  /*dc00*/  FMUL R6, R6, UR25 ;  /* 0x0000001906067c20 */ /* 0x000fe20008400000 */
[----:B------:R-:W-:Y:S01]  /*dc10*/  F2FP.SATFINITE.E4M3.F32.PACK_AB_MERGE_C R7, RZ, R7, RZ ;  /* 0x00000007ff07723e */ /* 0x000fe200048070ff */
[----:B------:R0:W-:Y:S01]  /*dc20*/  @!P5 STG.E.U8 desc[UR22][R24.64+0x70], R29 ;  /* 0x0000701d1800d986 */ /* 0x0001e2000c101116 */
[----:B------:R-:W-:Y:S01]  /*dc30*/  ISETP.LT.OR P5, PT, R34, 0x79, !P1 ;  /* 0x000000792200780c */ /* 0x000fe20004fa1670 */
[----:B------:R-:W-:Y:S01]  /*dc40*/  FMUL R2, R2, UR25 ;  /* 0x0000001902027c20 */ /* 0x000fe20008400000 */
[----:B------:R-:W-:Y:S01]  /*dc50*/  F2FP.SATFINITE.E4M3.F32.PACK_AB_MERGE_C R5, RZ, R5, RZ ;  /* 0x00000005ff05723e */ /* 0x000fe200048070ff */
[----:B------:R1:W-:Y:S01]  /*dc60*/  @!P3 STG.E.U8 desc[UR22][R26.64+0x70], R31 ;  /* 0x0000701f1a00b986 */ /* 0x0003e2000c101116 */
[----:B------:R-:W-:Y:S01]  /*dc70*/  ISETP.LT.OR P3, PT, R34, 0x79, !P0 ;  /* 0x000000792200780c */ /* 0x000fe20004761670 */
[----:B------:R-:W-:Y:S01]  /*dc80*/  FMUL R3, R3, UR25 ;  /* 0x0000001903037c20 */ /* 0x000fe20008400000 */
[----:B------:R-:W-:Y:S01]  /*dc90*/  FMUL R4, R4, UR25 ;  /* 0x0000001904047c20 */ /* 0x000fe20008400000 */
[----:B------:R-:W-:Y:S01]  /*dca0*/  @!P4 STG.E.U8 desc[UR22][R26.64+0x71], R167 ;  /* 0x000071a71a00c986 */ /* 0x000fe2000c101116 */
[----:B------:R-:W-:-:S03]  /*dcb0*/  ISETP.LT.OR P4, PT, R34, 0x7a, !P0 ;  /* 0x0000007a2200780c */ /* 0x000fc60004781670 */
[----:B------:R-:W-:Y:S01]  /*dcc0*/  @!P6 STG.E.U8 desc[UR22][R24.64+0x79], R165 ;  /* 0x000079a51800e986 */ /* 0x000fe2000c101116 */
[----:B------:R-:W-:Y:S02]  /*dcd0*/  ISETP.LT.OR P6, PT, R34, 0x82, !P1 ;  /* 0x000000822200780c */ /* 0x000fe40004fc1670 */
[----:B0-----:R-:W-:Y:S01]  /*dce0*/  F2FP.SATFINITE.E4M3.F32.PACK_AB_MERGE_C R29, RZ, R166, RZ ;  /* 0x000000a6ff1d723e */ /* 0x001fe200048070ff */
[----:B------:R-:W4:Y:S01]  /*dcf0*/  LDL.LU R220, [R1+0x14] ;  /* 0x0000140001dc7983 */ /* 0x000f220000300800 */
[----:B-1----:R-:W-:-:S03]  /*dd00*/  F2FP.SATFINITE.E4M3.F32.PACK_AB_MERGE_C R31, RZ, R160, RZ ;  /* 0x000000a0ff1f723e */ /* 0x002fc600048070ff */
[----:B------:R0:W-:Y:S01]  /*dd10*/  @!P5 STG.E.U8 desc[UR22][R24.64+0x78], R29 ;  /* 0x0000781d1800d986 */ /* 0x0001e2000c101116 */
[----:B------:R-:W-:-:S03]  /*dd20*/  ISETP.LT.OR P5, PT, R34, 0x81, !P1 ;  /* 0x000000812200780c */ /* 0x000fc60004fa1670 */
[----:B------:R1:W-:Y:S01]  /*dd30*/  @!P3 STG.E.U8 desc[UR22][R26.64+0x78], R33 ;  /* 0x000078211a00b986 */ /* 0x0003e2000c101116 */
[----:B------:R-:W-:-:S03]  /*dd40*/  ISETP.LT.OR P3, PT, R34, 0x81, !P0 ;  /* 0x000000812200780c */ /* 0x000fc60004761670 */
        /* <DEDUP_REMOVED lines=26> */
[----:B0-----:R-:W-:Y:S02]  /*def0*/  F2FP.SATFINITE.E4M3.F32.PACK_AB_MERGE_C R29, RZ, R154, RZ ;  /* 0x0000009aff1d723e */ /* 0x001fe400048070ff */
[----:B-1----:R-:W-:-:S03]  /*df00*/  F2FP.SATFINITE.E4M3.F32.PACK_AB_MERGE_C R33, RZ, R20, RZ ;  /* 0x00000014ff21723e */ /* 0x002fc600048070ff */
[----:B------:R0:W-:Y:S01]  /*df10*/  @!P5 STG.E.U8 desc[UR22][R24.64+0x90], R29 ;  /* 0x0000901d1800d986 */ /* 0x0001e2000c101116 */
[----:B------:R-:W-:-:S03]  /*df20*/  ISETP.LT.OR P5, PT, R34, 0x99, !P1 ;  /* 0x000000992200780c */ /* 0x000fc60004fa1670 */
[----:B------:R-:W-:Y:S01]  /*df30*/  @!P3 STG.E.U8 desc[UR22][R26.64+0x90], R31 ;  /* 0x0000901f1a00b986 */ /* 0x000fe2000c101116 */
[----:B------:R-:W-:-:S03]  /*df40*/  ISETP.LT.OR P3, PT, R34, 0x99, !P0 ;  /* 0x000000992200780c */ /* 0x000fc60004761670 */
[----:B------:R1:W-:Y:S01]  /*df50*/  @!P4 STG.E.U8 desc[UR22][R26.64+0x91], R23 ;  /* 0x000091171a00c986 */ /* 0x0003e2000c101116 */
[----:B------:R-:W-:-:S03]  /*df60*/  ISETP.LT.OR P4, PT, R34, 0x9a, !P0 ;  /* 0x0000009a2200780c */ /* 0x000fc60004781670 */
[----:B------:R2:W-:Y:S01]  /*df70*/  @!P6 STG.E.U8 desc[UR22][R24.64+0x99], R21 ;  /* 0x000099151800e986 */ /* 0x0005e2000c101116 */
[----:B------:R-:W-:Y:S02]  /*df80*/  ISETP.LT.OR P6, PT, R34, 0xa2, !P1 ;  /* 0x000000a22200780c */ /* 0x000fe40004fc1670 */
[----:B0-----:R-:W-:-:S05]  /*df90*/  F2FP.SATFINITE.E4M3.F32.PACK_AB_MERGE_C R29, RZ, R22, RZ ;  /* 0x00000016ff1d723e */ /* 0x001fca00048070ff */
[----:B------:R-:W-:Y:S01]  /*dfa0*/  @!P5 STG.E.U8 desc[UR22][R24.64+0x98], R29 ;  /* 0x0000981d1800d986 */ /* 0x000fe2000c101116 */
[C---:B------:R-:W-:Y:S02]  /*dfb0*/  ISETP.LT.OR P5, PT, R34.reuse, 0xa1, !P1 ;  /* 0x000000a12200780c */ /* 0x040fe40004fa1670 */
[----:B-1----:R-:W-:Y:S01]  /*dfc0*/  F2FP.SATFINITE.E4M3.F32.PACK_AB_MERGE_C R23, RZ, R18, RZ ;  /* 0x00000012ff17723e */ /* 0x002fe200048070ff */
[----:B------:R-:W-:Y:S01]  /*dfd0*/  @!P3 STG.E.U8 desc[UR22][R26.64+0x98], R33 ;  /* 0x000098211a00b986 */ /* 0x000fe2000c101116 */
[C---:B------:R-:W-:Y:S02]  /*dfe0*/  ISETP.LT.OR P3, PT, R34.reuse, 0xa1, !P0 ;  /* 0x000000a12200780c */ /* 0x040fe40004761670 */
[----:B--2---:R-:W-:Y:S01]  /*dff0*/  F2FP.SATFINITE.E4M3.F32.PACK_AB_MERGE_C R21, RZ, R16, RZ ;  /* 0x00000010ff15723e */ /* 0x004fe200048070ff */
[----:B------:R0:W-:Y:S01]  /*e000*/  @!P4 STG.E.U8 desc[UR22][R26.64+0x99], R19 ;  /* 0x000099131a00c986 */ /* 0x0001e2000c101116 */
[----:B------:R-:W-:-:S03]  /*e010*/  ISETP.LT.OR P4, PT, R34, 0xa2, !P0 ;  /* 0x000000a22200780c */ /* 0x000fc60004781670 */
[----:B------:R1:W-:Y:S01]  /*e020*/  @!P6 STG.E.U8 desc[UR22][R24.64+0xa1], R17 ;  /* 0x0000a1111800e986 */ /* 0x0003e2000c101116 */
[----:B------:R-:W-:-:S03]  /*e030*/  ISETP.LT.OR P6, PT, R34, 0xaa, !P1 ;  /* 0x000000aa2200780c */ /* 0x000fc60004fc1670 */
[----:B------:R-:W-:Y:S01]  /*e040*/  @!P5 STG.E.U8 desc[UR22][R24.64+0xa0], R23 ;  /* 0x0000a0171800d986 */ /* 0x000fe2000c101116 */
[----:B------:R-:W-:-:S03]  /*e050*/  ISETP.LT.OR P5, PT, R34, 0xa9, !P1 ;  /* 0x000000a92200780c */ /* 0x000fc60004fa1670 */
[----:B------:R-:W-:Y:S01]  /*e060*/  @!P3 STG.E.U8 desc[UR22][R26.64+0xa0], R21 ;  /* 0x0000a0151a00b986 */ /* 0x000fe2000c101116 */
[C---:B------:R-:W-:Y:S02]  /*e070*/  ISETP.LT.OR P3, PT, R34.reuse, 0xa9, !P0 ;  /* 0x000000a92200780c */ /* 0x040fe40004761670 */
[----:B0-----:R-:W-:Y:S01]  /*e080*/  F2FP.SATFINITE.E4M3.F32.PACK_AB_MERGE_C R19, RZ, R14, RZ ;  /* 0x0000000eff13723e */ /* 0x001fe200048070ff */
[----:B------:R0:W-:Y:S01]  /*e090*/  @!P4 STG.E.U8 desc[UR22][R26.64+0xa1], R15 ;  /* 0x0000a10f1a00c986 */ /* 0x0001e2000c101116 */
[C---:B------:R-:W-:Y:S02]  /*e0a0*/  ISETP.LT.OR P4, PT, R34.reuse, 0xaa, !P0 ;  /* 0x000000aa2200780c */ /* 0x040fe40004781670 */
[----:B-1----:R-:W-:Y:S01]  /*e0b0*/  F2FP.SATFINITE.E4M3.F32.PACK_AB_MERGE_C R17, RZ, R12, RZ ;  /* 0x0000000cff11723e */ /* 0x002fe200048070ff */
        /* <DEDUP_REMOVED lines=15> */
[----:B0-----:R-:W-:Y:S02]  /*e1b0*/  F2FP.SATFINITE.E4M3.F32.PACK_AB_MERGE_C R11, RZ, R6, RZ ;  /* 0x00000006ff0b723e */ /* 0x001fe400048070ff */
[C---:B------:R-:W-:Y:S01]  /*e1c0*/  ISETP.LT.OR P3, PT, R34.reuse, 0xb9, !P0 ;  /* 0x000000b92200780c */ /* 0x040fe20004761670 */
[----:B------:R0:W-:Y:S01]  /*e1d0*/  @!P4 STG.E.U8 desc[UR22][R26.64+0xb1], R7 ;  /* 0x0000b1071a00c986 */ /* 0x0001e2000c101116 */
[----:B-1----:R-:W-:Y:S02]  /*e1e0*/  F2FP.SATFINITE.E4M3.F32.PACK_AB_MERGE_C R9, RZ, R4, RZ ;  /* 0x00000004ff09723e */ /* 0x002fe400048070ff */
[C---:B------:R-:W-:Y:S01]  /*e1f0*/  ISETP.LT.OR P4, PT, R34.reuse, 0xba, !P0 ;  /* 0x000000ba2200780c */ /* 0x040fe20004781670 */
[----:B------:R1:W-:Y:S04]  /*e200*/  @!P6 STG.E.U8 desc[UR22][R24.64+0xb9], R5 ;  /* 0x0000b9051800e986 */ /* 0x0003e8000c101116 */
[----:B------:R2:W-:Y:S01]  /*e210*/  @!P5 STG.E.U8 desc[UR22][R24.64+0xb8], R11 ;  /* 0x0000b80b1800d986 */ /* 0x0005e2000c101116 */
[----:B------:R-:W-:Y:S01]  /*e220*/  FMUL R4, R227, UR25 ;  /* 0x00000019e3047c20 */ /* 0x000fe20008400000 */
[----:B------:R-:W-:-:S02]  /*e230*/  ISETP.LT.OR P5, PT, R34, 0xc1, !P1 ;  /* 0x000000c12200780c */ /* 0x000fc40004fa1670 */
[----:B0-----:R-:W-:Y:S02]  /*e240*/  F2FP.SATFINITE.E4M3.F32.PACK_AB_MERGE_C R7, RZ, R3, RZ ;  /* 0x00000003ff07723e */ /* 0x001fe400048070ff */
[----:B-1----:R-:W-:Y:S01]  /*e250*/  F2FP.SATFINITE.E4M3.F32.PACK_AB_MERGE_C R5, RZ, R0, RZ ;  /* 0x00000000ff05723e */ /* 0x002fe200048070ff */
[----:B---3--:R-:W-:Y:S01]  /*e260*/  FMUL R0, R222, UR25 ;  /* 0x00000019de007c20 */ /* 0x008fe20008400000 */
[----:B------:R-:W-:Y:S01]  /*e270*/  ISETP.LT.OR P6, PT, R34, 0xc2, !P1 ;  /* 0x000000c22200780c */ /* 0x000fe20004fc1670 */
[----:B------:R-:W3:Y:S01]  /*e280*/  LDL.LU R222, [R1+0x20] ;  /* 0x0000200001de7983 */ /* 0x000ee20000300800 */
[----:B--2---:R-:W-:Y:S02]  /*e290*/  F2FP.SATFINITE.E4M3.F32.PACK_AB_MERGE_C R11, RZ, R2, RZ ;  /* 0x00000002ff0b723e */ /* 0x004fe400048070ff */
[----:B------:R-:W-:Y:S01]  /*e2a0*/  F2FP.SATFINITE.E4M3.F32.PACK_AB_MERGE_C R13, RZ, R0, RZ ;  /* 0x00000000ff0d723e */ /* 0x000fe200048070ff */
[----:B----4-:R-:W-:Y:S01]  /*e2b0*/  FMUL R0, R224, UR25 ;  /* 0x00000019e0007c20 */ /* 0x010fe20008400000 */
[----:B------:R-:W-:Y:S01]  /*e2c0*/  FMUL R2, R225, UR25 ;  /* 0x00000019e1027c20 */ /* 0x000fe20008400000 */
[----:B------:R-:W2:Y:S04]  /*e2d0*/  LDL.LU R224, [R1+0x24] ;  /* 0x0000240001e07983 */ /* 0x000ea80000300800 */
[----:B------:R-:W4:Y:S01]  /*e2e0*/  LDL.LU R225, [R1+0x28] ;  /* 0x0000280001e17983 */ /* 0x000f220000300800 */
[----:B------:R-:W-:-:S03]  /*e2f0*/  FMUL R3, R226, UR25 ;  /* 0x00000019e2037c20 */ /* 0x000fc60008400000 */
[----:B------:R-:W4:Y:S04]  /*e300*/  LDL.LU R226, [R1+0x2c] ;  /* 0x00002c0001e27983 */ /* 0x000f280000300800 */
[----:B------:R-:W4:Y:S04]  /*e310*/  LDL.LU R227, [R1+0x30] ;  /* 0x0000300001e37983 */ /* 0x000f280000300800 */
[----:B------:R-:W-:Y:S01]  /*e320*/  @!P3 STG.E.U8 desc[UR22][R26.64+0xb8], R9 ;  /* 0x0000b8091a00b986 */ /* 0x000fe2000c101116 */
[----:B------:R-:W-:-:S03]  /*e330*/  ISETP.LT.OR P3, PT, R34, 0xc1, !P0 ;  /* 0x000000c12200780c */ /* 0x000fc60004761670 */
[----:B------:R0:W-:Y:S01]  /*e340*/  @!P4 STG.E.U8 desc[UR22][R26.64+0xb9], R7 ;  /* 0x0000b9071a00c986 */ /* 0x0001e2000c101116 */
[----:B------:R-:W-:-:S03]  /*e350*/  ISETP.LT.OR P4, PT, R34, 0xc2, !P0 ;  /* 0x000000c22200780c */ /* 0x000fc60004781670 */
[----:B------:R-:W-:Y:S01]  /*e360*/  @!P5 STG.E.U8 desc[UR22][R24.64+0xc0], R11 ;  /* 0x0000c00b1800d986 */ /* 0x000fe2000c101116 */
[----:B------:R-:W-:-:S03]  /*e370*/  ISETP.LT.OR P5, PT, R34, 0xc9, !P1 ;  /* 0x000000c92200780c */ /* 0x000fc60004fa1670 */
[----:B------:R1:W-:Y:S01]  /*e380*/  @!P6 STG.E.U8 desc[UR22][R24.64+0xc1], R5 ;  /* 0x0000c1051800e986 */ /* 0x0003e2000c101116 */
[----:B0-----:R-:W-:-:S03]  /*e390*/  F2FP.SATFINITE.E4M3.F32.PACK_AB_MERGE_C R7, RZ, R0, RZ ;  /* 0x00000000ff07723e */ /* 0x001fc600048070ff */
[----:B------:R-:W-:Y:S01]  /*e3a0*/  @!P3 STG.E.U8 desc[UR22][R26.64+0xc0], R13 ;  /* 0x0000c00d1a00b986 */ /* 0x000fe2000c101116 */
[C---:B------:R-:W-:Y:S02]  /*e3b0*/  ISETP.LT.OR P6, PT, R34.reuse, 0xca, !P1 ;  /* 0x000000ca2200780c */ /* 0x040fe40004fc1670 */
[----:B-1----:R-:W-:Y:S01]  /*e3c0*/  F2FP.SATFINITE.E4M3.F32.PACK_AB_MERGE_C R5, RZ, R2, RZ ;  /* 0x00000002ff05723e */ /* 0x002fe200048070ff */
[----:B------:R0:W-:Y:S01]  /*e3d0*/  @!P4 STG.E.U8 desc[UR22][R26.64+0xc1], R7 ;  /* 0x0000c1071a00c986 */ /* 0x0001e2000c101116 */
[C---:B------:R-:W-:Y:S02]  /*e3e0*/  ISETP.LT.OR P3, PT, R34.reuse, 0xc9, !P0 ;  /* 0x000000c92200780c */ /* 0x040fe40004761670 */
[C---:B------:R-:W-:Y:S01]  /*e3f0*/  ISETP.LT.OR P4, PT, R34.reuse, 0xca, !P0 ;  /* 0x000000ca2200780c */ /* 0x040fe20004781670 */
[----:B------:R1:W-:Y:S01]  /*e400*/  @!P5 STG.E.U8 desc[UR22][R24.64+0xc8], R5 ;  /* 0x0000c8051800d986 */ /* 0x0003e2000c101116 */
[----:B------:R-:W-:Y:S02]  /*e410*/  ISETP.LT.OR P5, PT, R34, 0xd1, !P1 ;  /* 0x000000d12200780c */ /* 0x000fe40004fa1670 */
[----:B------:R-:W-:-:S02]  /*e420*/  F2FP.SATFINITE.E4M3.F32.PACK_AB_MERGE_C R9, RZ, R3, RZ ;  /* 0x00000003ff09723e */ /* 0x000fc400048070ff */
[----:B------:R-:W-:-:S03]  /*e430*/  F2FP.SATFINITE.E4M3.F32.PACK_AB_MERGE_C R11, RZ, R4, RZ ;  /* 0x00000004ff0b723e */ /* 0x000fc600048070ff */
[----:B------:R1:W-:Y:S04]  /*e440*/  @!P6 STG.E.U8 desc[UR22][R24.64+0xc9], R9 ;  /* 0x0000c9091800e986 */ /* 0x0003e8000c101116 */
[----:B------:R-:W-:Y:S01]  /*e450*/  @!P3 STG.E.U8 desc[UR22][R26.64+0xc8], R11 ;  /* 0x0000c80b1a00b986 */ /* 0x000fe2000c101116 */
[----:B------:R-:W-:-:S03]  /*e460*/  FMUL R0, R220, UR25 ;  /* 0x00000019dc007c20 */ /* 0x000fc60008400000 */
[----:B------:R-:W4:Y:S02]  /*e470*/  LDL.LU R220, [R1+0x34] ;  /* 0x0000340001dc7983 */ /* 0x000f240000300800 */
[----:B0-----:R-:W-:Y:S01]  /*e480*/  F2FP.SATFINITE.E4M3.F32.PACK_AB_MERGE_C R7, RZ, R0, RZ ;  /* 0x00000000ff07723e */ /* 0x001fe200048070ff */
[----:B------:R-:W-:Y:S02]  /*e490*/  FMUL R2, R221, UR25 ;  /* 0x00000019dd027c20 */ /* 0x000fe40008400000 */
[----:B------:R-:W4:Y:S03]  /*e4a0*/  LDL.LU R221, [R1+0x38] ;  /* 0x0000380001dd7983 */ /* 0x000f260000300800 */
[----:B-1----:R-:W-:Y:S01]  /*e4b0*/  F2FP.SATFINITE.E4M3.F32.PACK_AB_MERGE_C R5, RZ, R2, RZ ;  /* 0x00000002ff05723e */ /* 0x002fe200048070ff */
[----:B------:R-:W-:Y:S04]  /*e4c0*/  @!P4 STG.E.U8 desc[UR22][R26.64+0xc9], R7 ;  /* 0x0000c9071a00c986 */ /* 0x000fe8000c101116 */
[----:B------:R0:W-:Y:S01]  /*e4d0*/  @!P5 STG.E.U8 desc[UR22][R24.64+0xd0], R5 ;  /* 0x0000d0051800d986 */ /* 0x0001e2000c101116 */
[----:B------:R-:W-:-:S03]  /*e4e0*/  FMUL R3, R223, UR25 ;  /* 0x00000019df037c20 */ /* 0x000fc60008400000 */
[----:B------:R-:W4:Y:S02]  /*e4f0*/  LDL.LU R223, [R1+0x3c] ;  /* 0x00003c0001df7983 */ /* 0x000f240000300800 */
[----:B------:R-:W-:Y:S01]  /*e500*/  F2FP.SATFINITE.E4M3.F32.PACK_AB_MERGE_C R9, RZ, R3, RZ ;  /* 0x00000003ff09723e */ /* 0x000fe200048070ff */
[----:B---3--:R-:W-:Y:S02]  /*e510*/  FMUL R0, R222, UR25 ;  /* 0x00000019de007c20 */ /* 0x008fe40008400000 */
[----:B------:R-:W3:Y:S03]  /*e520*/  LDL.LU R222, [R1+0x40] ;  /* 0x0000400001de7983 */ /* 0x000ee60000300800 */
[----:B------:R-:W-:Y:S01]  /*e530*/  F2FP.SATFINITE.E4M3.F32.PACK_AB_MERGE_C R13, RZ, R0, RZ ;  /* 0x00000000ff0d723e */ /* 0x000fe200048070ff */
[----:B--2---:R-:W-:Y:S02]  /*e540*/  FMUL R2, R224, UR25 ;  /* 0x00000019e0027c20 */ /* 0x004fe40008400000 */
[----:B------:R-:W2:Y:S01]  /*e550*/  LDL.LU R224, [R1+0x44] ;  /* 0x0000440001e07983 */ /* 0x000ea20000300800 */
[----:B----4-:R-:W-:-:S03]  /*e560*/  FMUL R0, R225, UR25 ;  /* 0x00000019e1007c20 */ /* 0x010fc60008400000 */
[----:B------:R-:W4:Y:S01]  /*e570*/  LDL.LU R225, [R1+0x48] ;  /* 0x0000480001e17983 */ /* 0x000f220000300800 */
[----:B------:R-:W-:Y:S01]  /*e580*/  FMUL R3, R226, UR25 ;  /* 0x00000019e2037c20 */ /* 0x000fe20008400000 */
[----:B0-----:R-:W-:Y:S02]  /*e590*/  F2FP.SATFINITE.E4M3.F32.PACK_AB_MERGE_C R5, RZ, R0, RZ ;  /* 0x00000000ff05723e */ /* 0x001fe400048070ff */
[----:B------:R-:W4:Y:S01]  /*e5a0*/  LDL.LU R226, [R1+0x4c] ;  /* 0x00004c0001e27983 */ /* 0x000f220000300800 */
[----:B------:R-:W-:-:S03]  /*e5b0*/  FMUL R0, R227, UR25 ;  /* 0x00000019e3007c20 */ /* 0x000fc60008400000 */
[----:B------:R-:W4:Y:S01]  /*e5c0*/  LDL.LU R227, [R1+0x50] ;  /* 0x0000500001e37983 */ /* 0x000f220000300800 */
[C---:B------:R-:W-:Y:S02]  /*e5d0*/  ISETP.LT.OR P6, PT, R34.reuse, 0xd2, !P1 ;  /* 0x000000d22200780c */ /* 0x040fe40004fc1670 */
[C---:B------:R-:W-:Y:S01]  /*e5e0*/  ISETP.LT.OR P4, PT, R34.reuse, 0xd2, !P0 ;  /* 0x000000d22200780c */ /* 0x040fe20004781670 */
[----:B------:R-:W4:Y:S01]  /*e5f0*/  LDL.LU R218, [R1+0x54] ;  /* 0x0000540001da7983 */ /* 0x000f220000300800 */
[C---:B------:R-:W-:Y:S02]  /*e600*/  ISETP.LT.OR P3, PT, R34.reuse, 0xd1, !P0 ;  /* 0x000000d12200780c */ /* 0x040fe40004761670 */
[----:B------:R-:W-:Y:S02]  /*e610*/  ISETP.LT.OR P5, PT, R34, 0xd9, !P1 ;  /* 0x000000d92200780c */ /* 0x000fe40004fa1670 */
[----:B------:R-:W-:Y:S02]  /*e620*/  F2FP.SATFINITE.E4M3.F32.PACK_AB_MERGE_C R7, RZ, R2, RZ ;  /* 0x00000002ff07723e */ /* 0x000fe400048070ff */
[----:B------:R-:W-:-:S03]  /*e630*/  F2FP.SATFINITE.E4M3.F32.PACK_AB_MERGE_C R11, RZ, R0, RZ ;  /* 0x00000000ff0b723e */ /* 0x000fc600048070ff */
[----:B------:R0:W-:Y:S01]  /*e640*/  @!P6 STG.E.U8 desc[UR22][R24.64+0xd1], R9 ;  /* 0x0000d1091800e986 */ /* 0x0001e2000c101116 */
[----:B------:R-:W-:-:S03]  /*e650*/  ISETP.LT.OR P6, PT, R34, 0xda, !P1 ;  /* 0x000000da2200780c */ /* 0x000fc60004fc1670 */
[----:B------:R-:W-:Y:S01]  /*e660*/  @!P4 STG.E.U8 desc[UR22][R26.64+0xd1], R7 ;  /* 0x0000d1071a00c986 */ /* 0x000fe2000c101116 */
[----:B------:R-:W-:-:S03]  /*e670*/  ISETP.LT.OR P4, PT, R34, 0xda, !P0 ;  /* 0x000000da2200780c */ /* 0x000fc60004781670 */
[----:B------:R-:W-:Y:S01]  /*e680*/  @!P3 STG.E.U8 desc[UR22][R26.64+0xd0], R13 ;  /* 0x0000d00d1a00b986 */ /* 0x000fe2000c101116 */
[----:B0-----:R-:W-:-:S03]  /*e690*/  F2FP.SATFINITE.E4M3.F32.PACK_AB_MERGE_C R9, RZ, R3, RZ ;  /* 0x00000003ff09723e */ /* 0x001fc600048070ff */
[----:B------:R0:W-:Y:S04]  /*e6a0*/  @!P5 STG.E.U8 desc[UR22][R24.64+0xd8], R5 ;  /* 0x0000d8051800d986 */ /* 0x0001e8000c101116 */
[----:B------:R1:W-:Y:S01]  /*e6b0*/  @!P6 STG.E.U8 desc[UR22][R24.64+0xd9], R9 ;  /* 0x0000d9091800e986 */ /* 0x0003e2000c101116 */
[----:B------:R-:W-:-:S03]  /*e6c0*/  FMUL R0, R220, UR25 ;  /* 0x00000019dc007c20 */ /* 0x000fc60008400000 */
[----:B------:R-:W4:Y:S02]  /*e6d0*/  LDL.LU R220, [R1+0x58] ;  /* 0x0000580001dc7983 */ /* 0x000f240000300800 */
[----:B0-----:R-:W-:Y:S01]  /*e6e0*/  F2FP.SATFINITE.E4M3.F32.PACK_AB_MERGE_C R5, RZ, R0, RZ ;  /* 0x00000000ff05723e */ /* 0x001fe200048070ff */
[----:B------:R-:W-:Y:S02]  /*e6f0*/  FMUL R2, R221, UR25 ;  /* 0x00000019dd027c20 */ /* 0x000fe40008400000 */
[----:B------:R-:W4:Y:S03]  /*e700*/  LDL.LU R221, [R1+0x5c] ;  /* 0x00005c0001dd7983 */ /* 0x000f260000300800 */
[----:B------:R-:W-:Y:S01]  /*e710*/  F2FP.SATFINITE.E4M3.F32.PACK_AB_MERGE_C R7, RZ, R2, RZ ;  /* 0x00000002ff07723e */ /* 0x000fe200048070ff */
[----:B------:R0:W-:Y:S01]  /*e720*/  @!P4 STG.E.U8 desc[UR22][R26.64+0xd9], R5 ;  /* 0x0000d9051a00c986 */ /* 0x0001e2000c101116 */
[----:B------:R-:W-:-:S03]  /*e730*/  FMUL R3, R223, UR25 ;  /* 0x00000019df037c20 */ /* 0x000fc60008400000 */
[----:B------:R-:W4:Y:S02]  /*e740*/  LDL.LU R223, [R1+0x60] ;  /* 0x0000600001df7983 */ /* 0x000f240000300800 */
[----:B-1----:R-:W-:Y:S01]  /*e750*/  F2FP.SATFINITE.E4M3.F32.PACK_AB_MERGE_C R9, RZ, R3, RZ ;  /* 0x00000003ff09723e */ /* 0x002fe200048070ff */
[----:B---3--:R-:W-:Y:S02]  /*e760*/  FMUL R4, R222, UR25 ;  /* 0x00000019de047c20 */ /* 0x008fe40008400000 */
[----:B------:R-:W3:Y:S01]  /*e770*/  LDL.LU R222, [R1+0x64] ;  /* 0x0000640001de7983 */ /* 0x000ee20000300800 */
[----:B--2---:R-:W-:-:S03]  /*e780*/  FMUL R0, R224, UR25 ;  /* 0x00000019e0007c20 */ /* 0x004fc60008400000 */
[----:B------:R-:W2:Y:S01]  /*e790*/  LDL.LU R224, [R1+0x68] ;  /* 0x0000680001e07983 */ /* 0x000ea20000300800 */
[----:B----4-:R-:W-:Y:S01]  /*e7a0*/  FMUL R2, R225, UR25 ;  /* 0x00000019e1027c20 */ /* 0x010fe20008400000 */
[----:B0-----:R-:W-:Y:S02]  /*e7b0*/  F2FP.SATFINITE.E4M3.F32.PACK_AB_MERGE_C R5, RZ, R0, RZ ;  /* 0x00000000ff05723e */ /* 0x001fe400048070ff */
[----:B------:R-:W4:Y:S01]  /*e7c0*/  LDL.LU R225, [R1+0x6c] ;  /* 0x00006c0001e17983 */ /* 0x000f220000300800 */
[----:B------:R-:W-:-:S03]  /*e7d0*/  FMUL R3, R226, UR25 ;  /* 0x00000019e2037c20 */ /* 0x000fc60008400000 */
[----:B------:R-:W4:Y:S01]  /*e7e0*/  LDL.LU R226, [R1+0x70] ;  /* 0x0000700001e27983 */ /* 0x000f220000300800 */
[----:B------:R-:W-:-:S03]  /*e7f0*/  FMUL R0, R227, UR25 ;  /* 0x00000019e3007c20 */ /* 0x000fc60008400000 */
[----:B------:R-:W4:Y:S01]  /*e800*/  LDL.LU R227, [R1+0x74] ;  /* 0x0000740001e37983 */ /* 0x000f220000300800 */
[C---:B------:R-:W-:Y:S02]  /*e810*/  ISETP.LT.OR P3, PT, R34.reuse, 0xd9, !P0 ;  /* 0x000000d92200780c */ /* 0x040fe40004761670 */
[C---:B------:R-:W-:Y:S02]  /*e820*/  ISETP.LT.OR P5, PT, R34.reuse, 0xe1, !P1 ;  /* 0x000000e12200780c */ /* 0x040fe40004fa1670 */
[C---:B------:R-:W-:Y:S02]  /*e830*/  ISETP.LT.OR P6, PT, R34.reuse, 0xe2, !P1 ;  /* 0x000000e22200780c */ /* 0x040fe40004fc1670 */
[----:B------:R-:W-:-:S07]  /*e840*/  ISETP.LT.OR P4, PT, R34, 0xe2, !P0 ;  /* 0x000000e22200780c */ /* 0x000fce0004781670 */
[----:B------:R-:W-:Y:S01]  /*e850*/  @!P3 STG.E.U8 desc[UR22][R26.64+0xd8], R11 ;  /* 0x0000d80b1a00b986 */ /* 0x000fe2000c101116 */
[----:B------:R-:W-:-:S03]  /*e860*/  ISETP.LT.OR P3, PT, R34, 0xe1, !P0 ;  /* 0x000000e12200780c */ /* 0x000fc60004761670 */
[----:B------:R0:W-:Y:S01]  /*e870*/  @!P5 STG.E.U8 desc[UR22][R24.64+0xe0], R7 ;  /* 0x0000e0071800d986 */ /* 0x0001e2000c101116 */
[----:B------:R-:W-:-:S03]  /*e880*/  ISETP.LT.OR P5, PT, R34, 0xe9, !P1 ;  /* 0x000000e92200780c */ /* 0x000fc60004fa1670 */
[----:B------:R1:W-:Y:S01]  /*e890*/  @!P6 STG.E.U8 desc[UR22][R24.64+0xe1], R9 ;  /* 0x0000e1091800e986 */ /* 0x0003e2000c101116 */
[----:B------:R-:W-:Y:S02]  /*e8a0*/  ISETP.LT.OR P6, PT, R34, 0xea, !P1 ;  /* 0x000000ea2200780c */ /* 0x000fe40004fc1670 */
[----:B------:R-:W-:Y:S01]  /*e8b0*/  F2FP.SATFINITE.E4M3.F32.PACK_AB_MERGE_C R13, RZ, R4, RZ ;  /* 0x00000004ff0d723e */ /* 0x000fe200048070ff */
[----:B------:R1:W-:Y:S01]  /*e8c0*/  @!P4 STG.E.U8 desc[UR22][R26.64+0xe1], R5 ;  /* 0x0000e1051a00c986 */ /* 0x0003e2000c101116 */
[----:B0-----:R-:W-:-:S03]  /*e8d0*/  F2FP.SATFINITE.E4M3.F32.PACK_AB_MERGE_C R7, RZ, R2, RZ ;  /* 0x00000002ff07723e */ /* 0x001fc600048070ff */
[----:B------:R-:W-:Y:S01]  /*e8e0*/  @!P3 STG.E.U8 desc[UR22][R26.64+0xe0], R13 ;  /* 0x0000e00d1a00b986 */ /* 0x000fe2000c101116 */
[----:B-1----:R-:W-:-:S03]  /*e8f0*/  F2FP.SATFINITE.E4M3.F32.PACK_AB_MERGE_C R9, RZ, R3, RZ ;  /* 0x00000003ff09723e */ /* 0x002fc600048070ff */
[----:B------:R0:W-:Y:S01]  /*e900*/  @!P5 STG.E.U8 desc[UR22][R24.64+0xe8], R7 ;  /* 0x0000e8071800d986 */ /* 0x0001e2000c101116 */
[C---:B------:R-:W-:Y:S02]  /*e910*/  ISETP.LT.OR P3, PT, R34.reuse, 0xe9, !P0 ;  /* 0x000000e92200780c */ /* 0x040fe40004761670 */
[C---:B------:R-:W-:Y:S01]  /*e920*/  ISETP.LT.OR P4, PT, R34.reuse, 0xea, !P0 ;  /* 0x000000ea2200780c */ /* 0x040fe20004781670 */
[----:B------:R1:W-:Y:S01]  /*e930*/  @!P6 STG.E.U8 desc[UR22][R24.64+0xe9], R9 ;  /* 0x0000e9091800e986 */ /* 0x0003e2000c101116 */
[----:B------:R-:W-:Y:S01]  /*e940*/  ISETP.LT.OR P5, PT, R34, 0xf1, !P1 ;  /* 0x000000f12200780c */ /* 0x000fe20004fa1670 */
[----:B------:R-:W-:Y:S01]  /*e950*/  FMUL R2, R218, UR25 ;  /* 0x00000019da027c20 */ /* 0x000fe20008400000 */
[----:B------:R-:W-:Y:S02]  /*e960*/  ISETP.LT.OR P6, PT, R34, 0xf2, !P1 ;  /* 0x000000f22200780c */ /* 0x000fe40004fc1670 */
[----:B------:R-:W-:Y:S02]  /*e970*/  F2FP.SATFINITE.E4M3.F32.PACK_AB_MERGE_C R11, RZ, R0, RZ ;  /* 0x00000000ff0b723e */ /* 0x000fe400048070ff */
[----:B------:R-:W-:-:S03]  /*e980*/  F2FP.SATFINITE.E4M3.F32.PACK_AB_MERGE_C R5, RZ, R2, RZ ;  /* 0x00000002ff05723e */ /* 0x000fc600048070ff */
[----:B------:R-:W-:Y:S01]  /*e990*/  @!P3 STG.E.U8 desc[UR22][R26.64+0xe8], R11 ;  /* 0x0000e80b1a00b986 */ /* 0x000fe2000c101116 */
[----:B------:R-:W-:-:S03]  /*e9a0*/  ISETP.LT.OR P3, PT, R34, 0xf1, !P0 ;  /* 0x000000f12200780c */ /* 0x000fc60004761670 */
[----:B------:R-:W-:Y:S01]  /*e9b0*/  @!P4 STG.E.U8 desc[UR22][R26.64+0xe9], R5 ;  /* 0x0000e9051a00c986 */ /* 0x000fe2000c101116 */
[C---:B------:R-:W-:Y:S02]  /*e9c0*/  ISETP.LT.OR P4, PT, R34.reuse, 0xf9, !P1 ;  /* 0x000000f92200780c */ /* 0x040fe40004f81670 */
[----:B------:R-:W-:Y:S01]  /*e9d0*/  ISETP.LT.OR P1, PT, R34, 0xfa, !P1 ;  /* 0x000000fa2200780c */ /* 0x000fe20004f21670 */
[----:B------:R-:W-:-:S05]  /*e9e0*/  FMUL R0, R220, UR25 ;  /* 0x00000019dc007c20 */ /* 0x000fca0008400000 */
[----:B0-----:R-:W-:-:S05]  /*e9f0*/  F2FP.SATFINITE.E4M3.F32.PACK_AB_MERGE_C R7, RZ, R0, RZ ;  /* 0x00000000ff07723e */ /* 0x001fca00048070ff */
[----:B------:R0:W-:Y:S01]  /*ea00*/  @!P5 STG.E.U8 desc[UR22][R24.64+0xf0], R7 ;  /* 0x0000f0071800d986 */ /* 0x0001e2000c101116 */
[----:B------:R-:W-:-:S05]  /*ea10*/  FMUL R3, R221, UR25 ;  /* 0x00000019dd037c20 */ /* 0x000fca0008400000 */
[----:B-1----:R-:W-:Y:S02]  /*ea20*/  F2FP.SATFINITE.E4M3.F32.PACK_AB_MERGE_C R9, RZ, R3, RZ ;  /* 0x00000003ff09723e */ /* 0x002fe400048070ff */
[----:B------:R-:W-:-:S03]  /*ea30*/  ISETP.LT.OR P5, PT, R34, 0xf2, !P0 ;  /* 0x000000f22200780c */ /* 0x000fc600047a1670 */
[----:B------:R1:W-:Y:S01]  /*ea40*/  @!P6 STG.E.U8 desc[UR22][R24.64+0xf1], R9 ;  /* 0x0000f1091800e986 */ /* 0x0003e2000c101116 */
[C---:B------:R-:W-:Y:S02]  /*ea50*/  ISETP.LT.OR P6, PT, R34.reuse, 0xf9, !P0 ;  /* 0x000000f92200780c */ /* 0x040fe400047c1670 */
[----:B------:R-:W-:Y:S01]  /*ea60*/  ISETP.LT.OR P0, PT, R34, 0xfa, !P0 ;  /* 0x000000fa2200780c */ /* 0x000fe20004701670 */
[----:B------:R-:W-:-:S05]  /*ea70*/  FMUL R0, R223, UR25 ;  /* 0x00000019df007c20 */ /* 0x000fca0008400000 */
[----:B------:R-:W-:-:S05]  /*ea80*/  F2FP.SATFINITE.E4M3.F32.PACK_AB_MERGE_C R13, RZ, R0, RZ ;  /* 0x00000000ff0d723e */ /* 0x000fca00048070ff */
[----:B------:R0:W-:Y:S01]  /*ea90*/  @!P3 STG.E.U8 desc[UR22][R26.64+0xf0], R13 ;  /* 0x0000f00d1a00b986 */ /* 0x0001e2000c101116 */
[----:B---3--:R-:W-:Y:S01]  /*eaa0*/  FMUL R0, R222, UR25 ;  /* 0x00000019de007c20 */ /* 0x008fe20008400000 */
[----:B--2---:R-:W-:Y:S01]  /*eab0*/  FMUL R2, R224, UR25 ;  /* 0x00000019e0027c20 */ /* 0x004fe20008400000 */
[----:B----4-:R-:W-:-:S03]  /*eac0*/  FMUL R3, R225, UR25 ;  /* 0x00000019e1037c20 */ /* 0x010fc60008400000 */
[----:B0-----:R-:W-:Y:S01]  /*ead0*/  F2FP.SATFINITE.E4M3.F32.PACK_AB_MERGE_C R7, RZ, R0, RZ ;  /* 0x00000000ff07723e */ /* 0x001fe200048070ff */
[----:B------:R-:W-:Y:S01]  /*eae0*/  FMUL R4, R226, UR25 ;  /* 0x00000019e2047c20 */ /* 0x000fe20008400000 */
[----:B------:R-:W-:Y:S01]  /*eaf0*/  FMUL R5, R227, UR25 ;  /* 0x00000019e3057c20 */ /* 0x000fe20008400000 */
[----:B-1----:R-:W-:Y:S02]  /*eb00*/  F2FP.SATFINITE.E4M3.F32.PACK_AB_MERGE_C R9, RZ, R2, RZ ;  /* 0x00000002ff09723e */ /* 0x002fe400048070ff */
[----:B------:R-:W-:Y:S02]  /*eb10*/  F2FP.SATFINITE.E4M3.F32.PACK_AB_MERGE_C R3, RZ, R3, RZ ;  /* 0x00000003ff03723e */ /* 0x000fe400048070ff */
[----:B------:R-:W-:Y:S02]  /*eb20*/  F2FP.SATFINITE.E4M3.F32.PACK_AB_MERGE_C R11, RZ, R4, RZ ;  /* 0x00000004ff0b723e */ /* 0x000fe400048070ff */
[----:B------:R-:W-:Y:S01]  /*eb30*/  F2FP.SATFINITE.E4M3.F32.PACK_AB_MERGE_C R5, RZ, R5, RZ ;  /* 0x00000005ff05723e */ /* 0x000fe200048070ff */
[----:B------:R0:W-:Y:S04]  /*eb40*/  @!P5 STG.E.U8 desc[UR22][R26.64+0xf1], R7 ;  /* 0x0000f1071a00d986 */ /* 0x0001e8000c101116 */
[----:B------:R0:W-:Y:S04]  /*eb50*/  @!P4 STG.E.U8 desc[UR22][R24.64+0xf8], R9 ;  /* 0x0000f8091800c986 */ /* 0x0001e8000c101116 */
[----:B------:R0:W-:Y:S04]  /*eb60*/  @!P1 STG.E.U8 desc[UR22][R24.64+0xf9], R3 ;  /* 0x0000f90318009986 */ /* 0x0001e8000c101116 */
[----:B------:R0:W-:Y:S04]  /*eb70*/  @!P6 STG.E.U8 desc[UR22][R26.64+0xf8], R11 ;  /* 0x0000f80b1a00e986 */ /* 0x0001e8000c101116 */
[----:B------:R0:W-:Y:S02]  /*eb80*/  @!P0 STG.E.U8 desc[UR22][R26.64+0xf9], R5 ;  /* 0x0000f9051a008986 */ /* 0x0001e4000c101116 */
.L_x_298:
[----:B------:R-:W-:Y:S05]  /*eb90*/  BSYNC B0 ;  /* 0x0000000000007941 */ /* 0x000fea0003800000 */
.L_x_40:
[----:B------:R-:W2:Y:S01]  /*eba0*/  LDL.LU R22, [R1+0x84] ;  /* 0x0000840001167983 */ /* 0x000ea20000300800 */
[----:B0-----:R-:W-:Y:S01]  /*ebb0*/  IMAD.U32 R3, RZ, RZ, UR18 ;  /* 0x00000012ff037e24 */ /* 0x001fe2000f8e00ff */
[----:B------:R-:W-:Y:S02]  /*ebc0*/  ULDC.64 UR6, c[0x0][0x650] ;  /* 0x0001940000067ab9 */ /* 0x000fe40000000a00 */
[----:B------:R-:W3:Y:S01]  /*ebd0*/  LDL.LU R19, [R1+0x88] ;  /* 0x0000880001137983 */ /* 0x000ee20000300800 */
[----:B-----5:R-:W-:Y:S01]  /*ebe0*/  IMAD.U32 R0, RZ, RZ, UR20 ;  /* 0x00000014ff007e24 */ /* 0x020fe2000f8e00ff */
[----:B------:R0:W-:Y:S01]  /*ebf0*/  SYNCS.ARRIVE.TRANS64.A1T0 RZ, [R3+UR29], RZ ;  /* 0x000000ff03ff79a7 */ /* 0x0001e2000810001d */
[----:B------:R-:W-:Y:S02]  /*ec00*/  IMAD.U32 R2, RZ, RZ, UR20 ;  /* 0x00000014ff027e24 */ /* 0x000fe4000f8e00ff */
[----:B------:R-:W-:Y:S02]  /*ec10*/  IMAD.MOV.U32 R4, RZ, RZ, -0x1 ;  /* 0xffffffffff047424 */ /* 0x000fe400078e00ff */
[----:B0-----:R-:W-:Y:S01]  /*ec20*/  IMAD.U32 R3, RZ, RZ, UR15 ;  /* 0x0000000fff037e24 */ /* 0x001fe2000f8e00ff */
[----:B---3--:R-:W-:-:S02]  /*ec30*/  LEA R19, P0, R0, R19, 0x1 ;  /* 0x0000001300137211 */ /* 0x008fc400078008ff */
[----:B------:R-:W-:Y:S02]  /*ec40*/  PRMT R0, RZ, 0x7610, R0 ;  /* 0x00007610ff007816 */ /* 0x000fe40000000000 */
[----:B--2---:R-:W-:Y:S01]  /*ec50*/  LEA.HI.X R22, R2, R22, R3, 0x1, P0 ;  /* 0x0000001602167211 */ /* 0x004fe200000f0c03 */
[----:B------:R-:W-:Y:S01]  /*ec60*/  IMAD.MOV.U32 R2, RZ, RZ, -0x1 ;  /* 0xffffffffff027424 */ /* 0x000fe200078e00ff */
[----:B------:R0:W-:Y:S01]  /*ec70*/  STL [R1+0x88], R19 ;  /* 0x0000881301007387 */ /* 0x0001e20000100800 */
[----:B------:R-:W-:Y:S01]  /*ec80*/  IMAD.MOV.U32 R3, RZ, RZ, -0x1 ;  /* 0xffffffffff037424 */ /* 0x000fe200078e00ff */
[----:B------:R-:W-:Y:S02]  /*ec90*/  ISETP.GE.U32.AND P0, PT, R19, UR6, PT ;  /* 0x0000000613007c0c */ /* 0x000fe4000bf06070 */
[----:B------:R0:W-:Y:S02]  /*eca0*/  STL [R1+0x84], R22 ;  /* 0x0000841601007387 */ /* 0x0001e40000100800 */
[----:B------:R-:W-:-:S02]  /*ecb0*/  ISETP.GE.U32.AND.EX P0, PT, R22, UR7, PT, P0 ;  /* 0x0000000716007c0c */ /* 0x000fc4000bf06100 */
[----:B------:R0:W-:Y:S04]  /*ecc0*/  STL [R1+0x8c], R4 ;  /* 0x00008c0401007387 */ /* 0x0001e80000100800 */
[----:B------:R0:W-:Y:S04]  /*ecd0*/  STL [R1+0x7c], R2 ;  /* 0x00007c0201007387 */ /* 0x0001e80000100800 */
[----:B------:R0:W-:Y:S03]  /*ece0*/  STL [R1+0x90], R3 ;  /* 0x0000900301007387 */ /* 0x0001e60000100800 */
[----:B------:R-:W-:Y:S05]  /*ecf0*/  @P0 BRA `(.L_x_299) ;  /* 0x0000000400740947 */ /* 0x000fea0003800000 */
[----:B------:R-:W2:Y:S01]  /*ed00*/  S2R R14, SR_CTAID.X ;  /* 0x00000000000e7919 */ /* 0x000ea20000002500 */
[----:B------:R-:W3:Y:S01]  /*ed10*/  LDC.64 R8, c[0x0][0x628] ;  /* 0x00018a00ff087b82 */ /* 0x000ee20000000a00 */
[----:B------:R-:W-:Y:S01]  /*ed20*/  ULDC UR6, c[0x0][0x150] ;  /* 0x0000540000067ab9 */ /* 0x000fe20000000800 */
[----:B------:R-:W-:Y:S01]  /*ed30*/  IMAD.MOV.U32 R6, RZ, RZ, R19 ;  /* 0x000000ffff067224 */ /* 0x000fe200078e0013 */
[----:B------:R-:W0:Y:S01]  /*ed40*/  S2R R16, SR_CTAID.Y ;  /* 0x0000000000107919 */ /* 0x000e220000002600 */
[----:B------:R-:W-:-:S04]  /*ed50*/  IMAD.MOV.U32 R7, RZ, RZ, R22 ;  /* 0x000000ffff077224 */ /* 0x000fc800078e0016 */
[----:B------:R-:W0:Y:S08]  /*ed60*/  LDC R17, c[0x0][0x144] ;  /* 0x00005100ff117b82 */ /* 0x000e300000000800 */
[----:B------:R-:W0:Y:S08]  /*ed70*/  LDC R10, c[0x0][0x630] ;  /* 0x00018c00ff0a7b82 */ /* 0x000e300000000800 */
[----:B------:R-:W0:Y:S01]  /*ed80*/  LDC.64 R12, c[0x0][0x620] ;  /* 0x00018800ff0c7b82 */ /* 0x000e220000000a00 */
[----:B---3--:R-:W-:-:S04]  /*ed90*/  ISETP.NE.U32.AND P0, PT, R8, RZ, PT ;  /* 0x000000ff0800720c */ /* 0x008fc80003f05070 */
[----:B------:R-:W-:Y:S02]  /*eda0*/  ISETP.NE.AND.EX P0, PT, R9, RZ, PT, P0 ;  /* 0x000000ff0900720c */ /* 0x000fe40003f05300 */
[----:B--2---:R-:W-:-:S05]  /*edb0*/  I2FP.F32.U32 R0, R14 ;  /* 0x0000000e00007245 */ /* 0x004fca0000201000 */
[----:B------:R-:W-:-:S04]  /*edc0*/  FMUL R0, R0, UR6 ;  /* 0x0000000600007c20 */ /* 0x000fc80008400000 */
[----:B------:R2:W3:Y:S02]  /*edd0*/  F2I.U32.TRUNC.NTZ R15, R0 ;  /* 0x00000000000f7305 */ /* 0x0004e4000020f000 */
[----:B------:R-:W-:Y:S05]  /*ede0*/  @!P0 BRA `(.L_x_300) ;  /* 0x0000000000288947 */ /* 0x000fea0003800000 */
[----:B--2---:R-:W2:Y:S02]  /*edf0*/  LDC R0, c[0x0][0x634] ;  /* 0x00018d00ff007b82 */ /* 0x004ea40000000800 */
[----:B--2---:R-:W-:-:S05]  /*ee00*/  IADD3 R7, P0, R19, R0, RZ ;  /* 0x0000000013077210 */ /* 0x004fca0007f1e0ff */
[----:B------:R-:W-:-:S04]  /*ee10*/  IMAD.X R11, RZ, RZ, R22, P0 ;  /* 0x000000ffff0b7224 */ /* 0x000fc800000e0616 */
[----:B0-----:R-:W-:-:S04]  /*ee20*/  IMAD.WIDE.U32 R2, R11, R8, RZ ;  /* 0x000000080b027225 */ /* 0x001fc800078e00ff */
[----:B------:R-:W-:-:S04]  /*ee30*/  IMAD.WIDE.U32 R4, P0, R7, R9, R2 ;  /* 0x0000000907047225 */ /* 0x000fc80007800002 */
[----:B------:R-:W-:-:S04]  /*ee40*/  IMAD.WIDE.U32 R2, R7, R8, RZ ;  /* 0x0000000807027225 */ /* 0x000fc800078e00ff */
[----:B------:R-:W-:Y:S01]  /*ee50*/  IMAD.X R7, RZ, RZ, RZ, P0 ;  /* 0x000000ffff077224 */ /* 0x000fe200000e06ff */
[----:B------:R-:W-:Y:S01]  /*ee60*/  IADD3 RZ, P0, R3, R4, RZ ;  /* 0x0000000403ff7210 */ /* 0x000fe20007f1e0ff */
[----:B------:R-:W-:-:S04]  /*ee70*/  IMAD.MOV.U32 R6, RZ, RZ, R5 ;  /* 0x000000ffff067224 */ /* 0x000fc800078e0005 */
[----:B------:R-:W-:-:S08]  /*ee80*/  IMAD.WIDE.U32.X R6, R11, R9, R6, P0 ;  /* 0x000000090b067225 */ /* 0x000fd000000e0406 */
.L_x_300:
[-CC-:B0-----:R-:W-:Y:S01]  /*ee90*/  SHF.R.U64 R11, R6, R10.reuse, R7.reuse ;  /* 0x0000000a060b7219 */ /* 0x181fe20000001207 */
[----:B------:R-:W0:Y:S01]  /*eea0*/  LDC.64 R20, c[0x0][0x640] ;  /* 0x00019000ff147b82 */ /* 0x000e220000000a00 */
[----:B--2---:R-:W-:Y:S01]  /*eeb0*/  SHF.R.U32.HI R0, RZ, R10, R7 ;  /* 0x0000000aff007219 */ /* 0x004fe20000011607 */
[----:B------:R-:W-:Y:S01]  /*eec0*/  IMAD.MOV.U32 R2, RZ, RZ, R19 ;  /* 0x000000ffff027224 */ /* 0x000fe200078e0013 */
[----:B------:R-:W-:Y:S01]  /*eed0*/  IADD3 R5, P0, RZ, -R11, RZ ;  /* 0x8000000bff057210 */ /* 0x000fe20007f1e0ff */
[----:B---3--:R-:W-:Y:S01]  /*eee0*/  IMAD.MOV R15, RZ, RZ, -R15 ;  /* 0x000000ffff0f7224 */ /* 0x008fe200078e0a0f */
[----:B------:R-:W-:Y:S01]  /*eef0*/  ULDC UR6, c[0x0][0x154] ;  /* 0x0000550000067ab9 */ /* 0x000fe20000000800 */
[----:B------:R-:W-:Y:S02]  /*ef00*/  IMAD.MOV.U32 R7, RZ, RZ, 0x1 ;  /* 0x00000001ff077424 */ /* 0x000fe400078e00ff */
[----:B------:R-:W2:Y:S01]  /*ef10*/  LDC R4, c[0x0][0x618] ;  /* 0x00018600ff047b82 */ /* 0x000ea20000000800 */
[----:B------:R-:W-:-:S02]  /*ef20*/  IMAD.X R3, RZ, RZ, ~R0, P0 ;  /* 0x000000ffff037224 */ /* 0x000fc400000e0e00 */
[----:B------:R-:W-:Y:S02]  /*ef30*/  IMAD R17, R17, R15, R14 ;  /* 0x0000000f11117224 */ /* 0x000fe400078e020e */
[-C--:B------:R-:W-:Y:S02]  /*ef40*/  IMAD R0, R3, R12.reuse, RZ ;  /* 0x0000000c03007224 */ /* 0x080fe400078e02ff */
[----:B------:R-:W-:Y:S01]  /*ef50*/  IMAD.MOV.U32 R3, RZ, RZ, R22 ;  /* 0x000000ffff037224 */ /* 0x000fe200078e0016 */
[----:B------:R-:W3:Y:S01]  /*ef60*/  LDC R6, c[0x0][0x608] ;  /* 0x00018200ff067b82 */ /* 0x000ee20000000800 */
[----:B------:R-:W-:-:S04]  /*ef70*/  IMAD.WIDE.U32 R2, R5, R12, R2 ;  /* 0x0000000c05027225 */ /* 0x000fc800078e0002 */
[----:B------:R-:W-:-:S03]  /*ef80*/  IMAD R5, R5, R13, R0 ;  /* 0x0000000d05057224 */ /* 0x000fc600078e0200 */
[----:B------:R-:W5:Y:S01]  /*ef90*/  LDC R18, c[0x0][0x658] ;  /* 0x00019600ff127b82 */ /* 0x000f620000000800 */
[----:B------:R-:W-:Y:S01]  /*efa0*/  I2FP.F32.U32 R0, R16 ;  /* 0x0000001000007245 */ /* 0x000fe20000201000 */
[----:B------:R-:W-:Y:S01]  /*efb0*/  IMAD.IADD R3, R3, 0x1, R5 ;  /* 0x0000000103037824 */ /* 0x000fe200078e0205 */
[----:B0-----:R-:W-:Y:S01]  /*efc0*/  ISETP.NE.U32.AND P0, PT, R20, RZ, PT ;  /* 0x000000ff1400720c */ /* 0x001fe20003f05070 */
[----:B------:R-:W-:Y:S02]  /*efd0*/  IMAD.MOV.U32 R5, RZ, RZ, -0x1 ;  /* 0xffffffffff057424 */ /* 0x000fe400078e00ff */
[----:B------:R-:W-:Y:S02]  /*efe0*/  FMUL R0, R0, UR6 ;  /* 0x0000000600007c20 */ /* 0x000fe40008400000 */
[----:B------:R-:W0:Y:S01]  /*eff0*/  LDC R15, c[0x0][0x148] ;  /* 0x00005200ff0f7b82 */ /* 0x000e220000000800 */
[----:B--2---:R-:W-:Y:S01]  /*f000*/  SHF.R.U64 R10, R2, R4, R3 ;  /* 0x00000004020a7219 */ /* 0x004fe20000001203 */
[----:B------:R2:W0:Y:S01]  /*f010*/  F2I.U32.TRUNC.NTZ R13, R0 ;  /* 0x00000000000d7305 */ /* 0x000422000020f000 */
[----:B------:R-:W-:-:S02]  /*f020*/  ISETP.NE.AND.EX P0, PT, R21, RZ, PT, P0 ;  /* 0x000000ff1500720c */ /* 0x000fc40003f05300 */
[----:B------:R-:W-:-:S03]  /*f030*/  SHF.R.U32.HI R3, RZ, R4, R3 ;  /* 0x00000004ff037219 */ /* 0x000fc60000011603 */
[----:B------:R-:W0:Y:S01]  /*f040*/  LDC R14, c[0x0][0x600] ;  /* 0x00018000ff0e7b82 */ /* 0x000e220000000800 */
[-CC-:B---3--:R-:W-:Y:S02]  /*f050*/  SHF.R.U64 R8, R10, R6.reuse, R3.reuse ;  /* 0x000000060a087219 */ /* 0x188fe40000001203 */
[----:B------:R-:W-:-:S05]  /*f060*/  SHF.R.U32.HI R3, RZ, R6, R3 ;  /* 0x00000006ff037219 */ /* 0x000fca0000011603 */
[----:B------:R-:W3:Y:S01]  /*f070*/  LDC R22, c[0x0][0x648] ;  /* 0x00019200ff167b82 */ /* 0x000ee20000000800 */
[-CC-:B-----5:R-:W-:Y:S02]  /*f080*/  SHF.R.U64 R12, R8, R18.reuse, R3.reuse ;  /* 0x00000012080c7219 */ /* 0x1a0fe40000001203 */
[-C--:B------:R-:W-:Y:S02]  /*f090*/  SHF.L.U32 R5, R5, R18.reuse, RZ ;  /* 0x0000001205057219 */ /* 0x080fe400000006ff */
[-C--:B------:R-:W-:Y:S01]  /*f0a0*/  SHF.R.U32.HI R3, RZ, R18.reuse, R3 ;  /* 0x00000012ff037219 */ /* 0x080fe20000011603 */
[----:B------:R-:W-:Y:S01]  /*f0b0*/  IMAD.MOV.U32 R2, RZ, RZ, R12 ;  /* 0x000000ffff027224 */ /* 0x000fe200078e000c */
[----:B------:R-:W-:Y:S01]  /*f0c0*/  SHF.L.U32 R18, R7, R18, RZ ;  /* 0x0000001207127219 */ /* 0x000fe200000006ff */
[----:B------:R-:W0:Y:S01]  /*f0d0*/  LDC R23, c[0x0][0x638] ;  /* 0x00018e00ff177b82 */ /* 0x000e220000000800 */
[----:B------:R-:W-:-:S07]  /*f0e0*/  LOP3.LUT R19, RZ, R5, RZ, 0x33, !PT ;  /* 0x00000005ff137212 */ /* 0x000fce00078e33ff */
[----:B------:R-:W0:Y:S01]  /*f0f0*/  LDC R24, c[0x0][0x610] ;  /* 0x00018400ff187b82 */ /* 0x000e220000000800 */
[----:B--2---:R-:W-:Y:S05]  /*f100*/  @!P0 BRA `(.L_x_301) ;  /* 0x0000000000288947 */ /* 0x004fea0003800000 */
[----:B------:R-:W2:Y:S02]  /*f110*/  LDC R7, c[0x0][0x64c] ;  /* 0x00019300ff077b82 */ /* 0x000ea40000000800 */
[----:B--2---:R-:W-:-:S05]  /*f120*/  IADD3 R7, P0, R12, R7, RZ ;  /* 0x000000070c077210 */ /* 0x004fca0007f1e0ff */
        /* <DEDUP_REMOVED lines=8> */
.L_x_301:
[----:B---3--:R-:W-:Y:S01]  /*f1b0*/  SHF.R.U64 R0, R2, R22, R3 ;  /* 0x0000001602007219 */ /* 0x008fe20000001203 */
[----:B0-----:R-:W-:Y:S01]  /*f1c0*/  VIADD R7, R14, 0xffffffff ;  /* 0xffffffff0e077836 */ /* 0x001fe20000000000 */
[----:B------:R-:W-:Y:S01]  /*f1d0*/  LOP3.LUT R5, R8, R19, RZ, 0xc0, !PT ;  /* 0x0000001308057212 */ /* 0x000fe200078ec0ff */
[----:B------:R-:W-:Y:S02]  /*f1e0*/  IMAD.MOV R13, RZ, RZ, -R13 ;  /* 0x000000ffff0d7224 */ /* 0x000fe400078e0a0d */
[----:B------:R-:W-:Y:S02]  /*f1f0*/  IMAD.MOV R3, RZ, RZ, -R0 ;  /* 0x000000ffff037224 */ /* 0x000fe400078e0a00 */
[----:B------:R-:W-:Y:S01]  /*f200*/  IMAD R2, R18, R0, R5 ;  /* 0x0000000012027224 */ /* 0x000fe200078e0205 */
[----:B------:R-:W-:Y:S01]  /*f210*/  LOP3.LUT R5, R10, R7, RZ, 0xc0, !PT ;  /* 0x000000070a057212 */ /* 0x000fe200078ec0ff */
[----:B------:R-:W-:Y:S02]  /*f220*/  @P2 IMAD R17, R15, R13, R16 ;  /* 0x0000000d0f112224 */ /* 0x000fe400078e0210 */
[----:B------:R-:W-:-:S02]  /*f230*/  IMAD R0, R3, R23, R12 ;  /* 0x0000001703007224 */ /* 0x000fc400078e020c */
[----:B------:R-:W-:Y:S02]  /*f240*/  IMAD.MOV.U32 R4, RZ, RZ, 0x1 ;  /* 0x00000001ff047424 */ /* 0x000fe400078e00ff */
[----:B------:R-:W-:Y:S02]  /*f250*/  IMAD R2, R2, R24, R17 ;  /* 0x0000001802027224 */ /* 0x000fe400078e0211 */
[----:B------:R-:W-:Y:S01]  /*f260*/  IMAD R3, R0, R14, R5 ;  /* 0x0000000e00037224 */ /* 0x000fe200078e0205 */
[----:B------:R-:W-:-:S04]  /*f270*/  PRMT R0, R4, 0x7610, R0 ;  /* 0x0000761004007816 */ /* 0x000fc80000000000 */
[----:B------:R-:W-:Y:S02]  /*f280*/  SEL R4, R3, R2, !P2 ;  /* 0x0000000203047207 */ /* 0x000fe40005000000 */
[----:B------:R-:W-:-:S03]  /*f290*/  SEL R2, R2, R3, !P2 ;  /* 0x0000000302027207 */ /* 0x000fc60005000000 */
[----:B------:R2:W-:Y:S04]  /*f2a0*/  STL [R1+0x90], R4 ;  /* 0x0000900401007387 */ /* 0x0005e80000100800 */
[----:B------:R2:W-:Y:S04]  /*f2b0*/  STL [R1+0x7c], R11 ;  /* 0x00007c0b01007387 */ /* 0x0005e80000100800 */
[----:B------:R2:W-:Y:S02]  /*f2c0*/  STL [R1+0x8c], R2 ;  /* 0x00008c0201007387 */ /* 0x0005e40000100800 */
.L_x_299:
[----:B------:R-:W-:Y:S01]  /*f2d0*/  LOP3.LUT P0, RZ, R0, 0xff, RZ, 0xc0, !PT ;  /* 0x000000ff00ff7812 */ /* 0x000fe2000780c0ff */
[----:B------:R-:W-:-:S12]  /*f2e0*/  ULOP3.LUT UR30, UR30, 0x1, URZ, 0x3c, !UPT ;  /* 0x000000011e1e7892 */ /* 0x000fd8000f8e3c3f */
[----:B------:R-:W-:Y:S05]  /*f2f0*/  @P0 BRA `(.L_x_302) ;  /* 0xffffff2400d00947 */ /* 0x000fea000383ffff */
[----:B------:R-:W-:Y:S05]  /*f300*/  EXIT ;  /* 0x000000000000794d */ /* 0x000fea0003800000 */
.L_x_18:
[----:B------:R-:W-:-:S08]  /*f310*/  ISETP.NE.AND P0, PT, RZ, UR6, PT ;  /* 0x00000006ff007c0c */ /* 0x000fd0000bf05270 */
[----:B0123--:R-:W0:-:S00]  /*f320*/  USETMAXREG.DEALLOC.CTAPOOL 0x28 ;  /* 0x00000028000079c8 */ /* 0x00fe0000080e0500 */
[----:B------:R-:W-:Y:S05]  /*f330*/  @P0 EXIT ;  /* 0x000000000000094d */ /* 0x000fea0003800000 */
[----:B0-----:R-:W-:Y:S01]  /*f340*/  LOP3.LUT P0, RZ, R0, 0xff, RZ, 0xc0, !PT ;  /* 0x000000ff00ff7812 */ /* 0x001fe2000780c0ff */
[----:B------:R-:W-:Y:S02]  /*f350*/  IMAD.MOV.U32 R0, RZ, RZ, 0x1 ;  /* 0x00000001ff007424 */ /* 0x000fe400078e00ff */
[----:B------:R-:W-:-:S10]  /*f360*/  IMAD.MOV.U32 R8, RZ, RZ, RZ ;  /* 0x000000ffff087224 */ /* 0x000fd400078e00ff */
[----:B------:R-:W-:Y:S05]  /*f370*/  @!P0 BRA `(.L_x_303) ;  /* 0x0000000c00608947 */ /* 0x000fea0003800000 */
[----:B------:R-:W0:Y:S01]  /*f380*/  S2R R9, SR_CgaCtaId ;  /* 0x0000000000097919 */ /* 0x000e220000008800 */
[----:B------:R-:W-:Y:S01]  /*f390*/  LOP3.LUT P0, RZ, R2, 0x1f, RZ, 0xc0, !PT ;  /* 0x0000001f02ff7812 */ /* 0x000fe2000780c0ff */
[----:B------:R-:W-:Y:S01]  /*f3a0*/  ULDC UR5, c[0x0][0x658] ;  /* 0x0001960000057ab9 */ /* 0x000fe20000000800 */
[----:B------:R-:W-:Y:S01]  /*f3b0*/  UMOV UR6, 0xffffffff ;  /* 0xffffffff00067882 */ /* 0x000fe20000000000 */
[----:B------:R-:W-:Y:S01]  /*f3c0*/  BSSY B0, `(.L_x_303) ;  /* 0x00000d3000007945 */ /* 0x000fe20003800000 */
[----:B------:R-:W-:Y:S01]  /*f3d0*/  USHF.L.U32 UR6, UR6, UR5, URZ ;  /* 0x0000000506067299 */ /* 0x000fe2000800063f */
[C---:B------:R-:W-:Y:S01]  /*f3e0*/  ISETP.NE.AND P3, PT, R3.reuse, RZ, PT ;  /* 0x000000ff0300720c */ /* 0x040fe20003f65270 */
[----:B------:R-:W-:Y:S01]  /*f3f0*/  IMAD.MOV.U32 R11, RZ, RZ, 0x1 ;  /* 0x00000001ff0b7424 */ /* 0x000fe200078e00ff */
[----:B------:R-:W-:Y:S01]  /*f400*/  ISETP.NE.OR P0, PT, R3, RZ, !P0 ;  /* 0x000000ff0300720c */ /* 0x000fe20004705670 */
[----:B------:R-:W-:Y:S01]  /*f410*/  IMAD.MOV.U32 R0, RZ, RZ, 0x1 ;  /* 0x00000001ff007424 */ /* 0x000fe200078e00ff */
[----:B------:R-:W-:Y:S01]  /*f420*/  ULDC UR4, c[0x0][0x600] ;  /* 0x0001800000047ab9 */ /* 0x000fe20000000800 */
[----:B------:R-:W-:Y:S01]  /*f430*/  IMAD.MOV.U32 R8, RZ, RZ, RZ ;  /* 0x000000ffff087224 */ /* 0x000fe200078e00ff */
[----:B------:R-:W-:Y:S01]  /*f440*/  UMOV UR7, 0x1 ;  /* 0x0000000100077882 */ /* 0x000fe20000000000 */
[----:B------:R-:W-:-:S02]  /*f450*/  UIADD3 UR26, UR14, 0x1, URZ ;  /* 0x000000010e1a7890 */ /* 0x000fc4000fffe03f */
[----:B------:R-:W-:Y:S02]  /*f460*/  ULOP3.LUT UR27, UR13, 0x2, URZ, 0xfc, !UPT ;  /* 0x000000020d1b7892 */ /* 0x000fe4000f8efc3f */
[----:B------:R-:W-:Y:S02]  /*f470*/  UIADD3 UR4, UR4, -0x1, URZ ;  /* 0xffffffff04047890 */ /* 0x000fe4000fffe03f */
[----:B------:R-:W-:Y:S02]  /*f480*/  USHF.L.U32 UR22, UR7, UR5, URZ ;  /* 0x0000000507167299 */ /* 0x000fe4000800063f */
[----:B------:R-:W-:Y:S01]  /*f490*/  ULOP3.LUT UR19, URZ, UR6, URZ, 0x33, !UPT ;  /* 0x000000063f137292 */ /* 0x000fe2000f8e333f */
[----:B------:R-:W-:Y:S01]  /*f4a0*/  ULDC.64 UR24, c[0x0][0x198] ;  /* 0x0000660000187ab9 */ /* 0x000fe20000000a00 */
[C---:B0-----:R-:W-:Y:S02]  /*f4b0*/  IMAD.SHL.U32 R10, R9.reuse, 0x40, RZ ;  /* 0x00000040090a7824 */ /* 0x041fe400078e00ff */
[----:B------:R-:W-:-:S03]  /*f4c0*/  IMAD.SHL.U32 R9, R9, 0x800, RZ ;  /* 0x0000080009097824 */ /* 0x000fc600078e00ff */
[----:B------:R-:W-:Y:S02]  /*f4d0*/  LOP3.LUT R10, R10, 0xc0, RZ, 0xc0, !PT ;  /* 0x000000c00a0a7812 */ /* 0x000fe400078ec0ff */
[----:B------:R-:W-:-:S07]  /*f4e0*/  LOP3.LUT R9, R9, 0x1800, RZ, 0xc0, !PT ;  /* 0x0000180009097812 */ /* 0x000fce00078ec0ff */
.L_x_315:
[----:B------:R-:W-:-:S03]  /*f4f0*/  UMOV UR5, 0xffffffff ;  /* 0xffffffff00057882 */ /* 0x000fc60000000000 */
[----:B01----:R-:W-:Y:S05]  /*f500*/  BRA.DIV UR5, `(.L_x_304) ;  /* 0x0000001a05b07947 */ /* 0x003fea000b800000 */
[----:B------:R-:W-:-:S13]  /*f510*/  ELECT P1, URZ, PT ;  /* 0x00000000003f782f */ /* 0x000fda0003820000 */
.L_x_346:
[----:B------:R-:W0:Y:S01]  /*f520*/  LDC R2, c[0x0][0x28c] ;  /* 0x0000a300ff027b82 */ /* 0x000e220000000800 */
[----:B------:R-:W-:Y:S01]  /*f530*/  BSSY B1, `(.L_x_305) ;  /* 0x000003d000017945 */ /* 0x000fe20003800000 */
[----:B0-----:R-:W-:-:S13]  /*f540*/  ISETP.LT.OR P1, PT, R2, 0x1, !P1 ;  /* 0x000000010200780c */ /* 0x001fda0004f21670 */
[----:B------:R-:W-:Y:S05]  /*f550*/  @P1 BRA `(.L_x_306) ;  /* 0x0000000000e81947 */ /* 0x000fea0003800000 */
[----:B------:R-:W2:Y:S04]  /*f560*/  LDL.LU R4, [R1+0x8c] ;  /* 0x00008c0001047983 */ /* 0x000ea80000300800 */
[----:B------:R-:W3:Y:S01]  /*f570*/  LDL.LU R3, [R1+0x90] ;  /* 0x0000900001037983 */ /* 0x000ee20000300800 */
[----:B------:R-:W-:Y:S02]  /*f580*/  IMAD.MOV.U32 R14, RZ, RZ, RZ ;  /* 0x000000ffff0e7224 */ /* 0x000fe400078e00ff */
[----:B------:R-:W-:Y:S02]  /*f590*/  IMAD.U32 R15, RZ, RZ, UR26 ;  /* 0x0000001aff0f7e24 */ /* 0x000fe4000f8e00ff */
[----:B------:R-:W-:Y:S02]  /*f5a0*/  IMAD.MOV.U32 R2, RZ, RZ, R0 ;  /* 0x000000ffff027224 */ /* 0x000fe400078e0000 */
[----:B--2---:R-:W-:-:S02]  /*f5b0*/  IMAD.SHL.U32 R6, R4, 0x40, RZ ;  /* 0x0000004004067824 */ /* 0x004fc400078e00ff */
[----:B------:R-:W-:Y:S02]  /*f5c0*/  IMAD.MOV.U32 R4, RZ, RZ, R8 ;  /* 0x000000ffff047224 */ /* 0x000fe400078e0008 */
[----:B---3--:R-:W-:-:S07]  /*f5d0*/  IMAD R7, R3, 0x100, R10 ;  /* 0x0000010003077824 */ /* 0x008fce00078e020a */
.L_x_310:
[----:B------:R-:W0:Y:S01]  /*f5e0*/  S2R R12, SR_CgaCtaId ;  /* 0x00000000000c7919 */ /* 0x000e220000008800 */
[----:B------:R-:W-:Y:S01]  /*f5f0*/  MOV R3, 0x400 ;  /* 0x0000040000037802 */ /* 0x000fe20000000f00 */
[----:B------:R-:W1:Y:S03]  /*f600*/  @!P3 LDC R5, c[0x0][0x500] ;  /* 0x00014000ff05bb82 */ /* 0x000e660000000800 */
[----:B0-----:R-:W-:Y:S02]  /*f610*/  LEA R13, R12, R3, 0x18 ;  /* 0x000000030c0d7211 */ /* 0x001fe400078ec0ff */
[----:B------:R-:W-:-:S03]  /*f620*/  SHF.L.U32 R3, R2, 0x1f, RZ ;  /* 0x0000001f02037819 */ /* 0x000fc600000006ff */
[----:B------:R-:W-:-:S04]  /*f630*/  IMAD R12, R4, 0x8, R13 ;  /* 0x00000008040c7824 */ /* 0x000fc800078e020d */
[----:B------:R-:W0:Y:S02]  /*f640*/  SYNCS.PHASECHK.TRANS64.TRYWAIT P1, [R12+URZ+0xb0], R3 ;  /* 0x0000b0030c0075a7 */ /* 0x000e24000802017f */
[----:B01----:R-:W-:Y:S05]  /*f650*/  @!P1 BRA `(.L_x_307) ;  /* 0x00000018007c9947 */ /* 0x003fea0003800000 */
.L_x_347:
[----:B------:R-:W-:Y:S01]  /*f660*/  UPRMT UR5, UR27, 0x9910, URZ ;  /* 0x000099101b057896 */ /* 0x000fe2000800003f */
[----:B------:R1:W-:Y:S03]  /*f670*/  @!P3 SYNCS.ARRIVE.TRANS64 RZ, [R12+URZ], R5 ;  /* 0x000000050cffb9a7 */ /* 0x0003e6000800003f */
[----:B------:R-:W-:-:S06]  /*f680*/  UISETP.NE.AND UP0, UPT, UR5, 0x2, UPT ;  /* 0x000000020500788c */ /* 0x000fcc000bf05270 */
[----:B------:R-:W-:-:S13]  /*f690*/  PLOP3.LUT P1, PT, PT, PT, UP0, 0x80, 0x0 ;  /* 0x000000000000781c */ /* 0x000fda0003f2f008 */
[----:B-1----:R-:W-:Y:S05]  /*f6a0*/  @P1 BRA `(.L_x_308) ;  /* 0x0000000000041947 */ /* 0x002fea0003800000 */
[----:B------:R-:W-:Y:S01]  /*f6b0*/  BPT.TRAP 0x1 ;  /* 0x000000040000795c */ /* 0x000fe20000300000 */
.L_x_308:
[----:B------:R-:W-:Y:S05]  /*f6c0*/  @P0 BRA `(.L_x_309) ;  /* 0x0000000000040947 */ /* 0x000fea0003800000 */
[----:B------:R-:W-:Y:S01]  /*f6d0*/  BPT.TRAP 0x1 ;  /* 0x000000040000795c */ /* 0x000fe20000300000 */
.L_x_309:
[----:B------:R-:W2:Y:S01]  /*f6e0*/  LDL R16, [R1+0x7c] ;  /* 0x00007c0001107983 */ /* 0x000ea20000100800 */
[C---:B0-----:R-:W-:Y:S01]  /*f6f0*/  IMAD R3, R4.reuse, 0x800, R13 ;  /* 0x0000080004037824 */ /* 0x041fe200078e020d */
[----:B------:R-:W-:Y:S01]  /*f700*/  R2UR UR18, R13 ;  /* 0x000000000d1272ca */ /* 0x000fe200000e0000 */
[----:B------:R-:W-:Y:S01]  /*f710*/  IMAD R5, R4, 0x2000, R9 ;  /* 0x0000200004057824 */ /* 0x000fe200078e0209 */
[----:B------:R-:W-:Y:S01]  /*f720*/  R2UR UR9, R12 ;  /* 0x000000000c0972ca */ /* 0x000fe200000e0000 */
[----:B------:R-:W-:Y:S01]  /*f730*/  VIADD R15, R15, 0xffffffff ;  /* 0xffffffff0f0f7836 */ /* 0x000fe20000000000 */
[----:B------:R-:W-:Y:S01]  /*f740*/  R2UR UR5, R3 ;  /* 0x00000000030572ca */ /* 0x000fe200000e0000 */
[----:B------:R-:W-:Y:S01]  /*f750*/  UIADD3 UR6, UP0, UR24, 0xf0, URZ ;  /* 0x000000f018067890 */ /* 0x000fe2000ff1e03f */
[----:B------:R-:W-:Y:S01]  /*f760*/  R2UR UR8, R5 ;  /* 0x00000000050872ca */ /* 0x000fe200000e0000 */
[----:B------:R-:W-:Y:S01]  /*f770*/  UIADD3 UR28, UP1, UR24, 0x1f0, URZ ;  /* 0x000001f0181c7890 */ /* 0x000fe2000ff3e03f */
[----:B------:R-:W-:Y:S01]  /*f780*/  R2UR UR11, R6 ;  /* 0x00000000060b72ca */ /* 0x000fe200000e0000 */
[----:B------:R-:W-:Y:S01]  /*f790*/  UIADD3.X UR7, URZ, UR25, URZ, UP0, !UPT ;  /* 0x000000193f077290 */ /* 0x000fe200087fe43f */
[----:B------:R-:W-:Y:S01]  /*f7a0*/  R2UR UR10, R14 ;  /* 0x000000000e0a72ca */ /* 0x000fe200000e0000 */
[----:B------:R-:W-:Y:S01]  /*f7b0*/  VIADD R4, R4, 0x1 ;  /* 0x0000000104047836 */ /* 0x000fe20000000000 */
[----:B------:R-:W-:Y:S01]  /*f7c0*/  R2UR UR23, R7 ;  /* 0x00000000071772ca */ /* 0x000fe200000e0000 */
[----:B------:R-:W-:Y:S01]  /*f7d0*/  UIADD3.X UR29, URZ, UR25, URZ, UP1, !UPT ;  /* 0x000000193f1d7290 */ /* 0x000fe20008ffe43f */
[----:B------:R-:W-:Y:S01]  /*f7e0*/  ISETP.GT.AND P4, PT, R15, 0x1, PT ;  /* 0x000000010f00780c */ /* 0x000fe20003f84270 */
[----:B------:R-:W-:Y:S01]  /*f7f0*/  UMOV UR16, 0x0 ;  /* 0x0000000000107882 */ /* 0x000fe20000000000 */
[----:B------:R-:W-:Y:S01]  /*f800*/  UMOV UR17, 0x10000000 ;  /* 0x1000000000117882 */ /* 0x000fe20000000000 */
[----:B------:R-:W-:Y:S01]  /*f810*/  UIADD3 UR5, UR5, 0x280, URZ ;  /* 0x0000028005057890 */ /* 0x000fe2000fffe03f */
[----:B------:R-:W-:Y:S01]  /*f820*/  ISETP.NE.AND P1, PT, R4, 0x16, PT ;  /* 0x000000160400780c */ /* 0x000fe20003f25270 */
[----:B------:R-:W-:Y:S01]  /*f830*/  UIADD3 UR18, UR18, 0xb280, UR8 ;  /* 0x0000b28012127890 */ /* 0x000fe2000fffe008 */
[----:B------:R-:W-:Y:S01]  /*f840*/  VIADD R14, R14, 0x20 ;  /* 0x000000200e0e7836 */ /* 0x000fe20000000000 */
[----:B------:R-:W-:Y:S01]  /*f850*/  UMOV UR30, 0xf0000 ;  /* 0x000f0000001e7882 */ /* 0x000fe20000000000 */
[----:B------:R-:W-:-:S02]  /*f860*/  SEL R3, RZ, 0x1, P1 ;  /* 0x00000001ff037807 */ /* 0x000fc40000800000 */
[----:B------:R-:W-:Y:S01]  /*f870*/  UMOV UR8, UR5 ;  /* 0x0000000500087c82 */ /* 0x000fe20008000000 */
[----:B------:R-:W-:Y:S02]  /*f880*/  SEL R4, R4, RZ, P1 ;  /* 0x000000ff04047207 */ /* 0x000fe40000800000 */
[----:B------:R-:W-:Y:S02]  /*f890*/  LOP3.LUT R2, R2, R3, RZ, 0x3c, !PT ;  /* 0x0000000302027212 */ /* 0x000fe400078e3cff */
[----:B--2---:R-:W-:-:S13]  /*f8a0*/  R2UR UR12, R16 ;  /* 0x00000000100c72ca */ /* 0x004fda00000e0000 */
[----:B------:R0:W-:Y:S02]  /*f8b0*/  UTMALDG.3D [UR8], [UR6], desc[UR16] ;  /* 0x00001008060075b4 */ /* 0x0001e40008011000 */
[----:B0-----:R-:W-:Y:S01]  /*f8c0*/  UMOV UR11, UR23 ;  /* 0x00000017000b7c82 */ /* 0x001fe20008000000 */
[----:B------:R-:W-:Y:S02]  /*f8d0*/  UMOV UR8, UR18 ;  /* 0x0000001200087c82 */ /* 0x000fe40008000000 */
[----:B------:R0:W-:Y:S02]  /*f8e0*/  UTMALDG.3D.MULTICAST [UR8], [UR28], UR30, desc[UR16] ;  /* 0x000010081c0073b4 */ /* 0x0001e4000801181e */
[----:B0-----:R-:W-:Y:S05]  /*f8f0*/  @P4 BRA `(.L_x_310) ;  /* 0xfffffffc00384947 */ /* 0x001fea000383ffff */
.L_x_306:
[----:B------:R-:W-:Y:S05]  /*f900*/  BSYNC B1 ;  /* 0x0000000000017941 */ /* 0x000fea0003800000 */
.L_x_305:
[----:B------:R-:W2:Y:S01]  /*f910*/  LDL.LU R17, [R1+0x84] ;  /* 0x0000840001117983 */ /* 0x000ea20000300800 */
[----:B------:R-:W-:Y:S01]  /*f920*/  LOP3.LUT P5, RZ, R11, 0xff, RZ, 0xc0, !PT ;  /* 0x000000ff0bff7812 */ /* 0x000fe200078ac0ff */
[----:B------:R-:W-:Y:S01]  /*f930*/  VIADD R8, R8, UR14 ;  /* 0x0000000e08087c36 */ /* 0x000fe20008000000 */
[----:B------:R-:W-:Y:S01]  /*f940*/  UISETP.GE.U32.AND UP0, UPT, UR14, 0x16, UPT ;  /* 0x000000160e00788c */ /* 0x000fe2000bf06070 */
[----:B------:R-:W3:Y:S01]  /*f950*/  LDL.LU R16, [R1+0x88] ;  /* 0x0000880001107983 */ /* 0x000ee20000300800 */
[----:B------:R-:W-:Y:S01]  /*f960*/  IMAD.U32 R5, RZ, RZ, UR14 ;  /* 0x0000000eff057e24 */ /* 0x000fe2000f8e00ff */
[----:B------:R-:W-:Y:S01]  /*f970*/  ULDC.64 UR6, c[0x0][0x650] ;  /* 0x0001940000067ab9 */ /* 0x000fe20000000a00 */
[----:B------:R-:W-:Y:S01]  /*f980*/  ISETP.GT.U32.AND P1, PT, R8, 0x15, PT ;  /* 0x000000150800780c */ /* 0x000fe20003f24070 */
[----:B------:R-:W-:Y:S01]  /*f990*/  BSSY B1, `(.L_x_311) ;  /* 0x0000073000017945 */ /* 0x000fe20003800000 */
[----:B------:R-:W-:Y:S02]  /*f9a0*/  PLOP3.LUT P4, PT, PT, PT, UP0, 0x80, 0x0 ;  /* 0x000000000000781c */ /* 0x000fe40003f8f008 */
[----:B------:R-:W-:-:S02]  /*f9b0*/  ISETP.LT.U32.AND P1, PT, R5, 0x16, P1 ;  /* 0x000000160500780c */ /* 0x000fc40000f21070 */
[----:B------:R-:W-:Y:S01]  /*f9c0*/  PRMT R11, RZ, 0x7610, R11 ;  /* 0x00007610ff0b7816 */ /* 0x000fe2000000000b */
[----:B------:R-:W0:Y:S01]  /*f9d0*/  @P5 S2R R3, SR_CgaCtaId ;  /* 0x0000000000035919 */ /* 0x000e220000008800 */
[----:B------:R-:W-:-:S04]  /*f9e0*/  @P5 MOV R2, 0x400 ;  /* 0x0000040000025802 */ /* 0x000fc80000000f00 */
[----:B0-----:R-:W-:Y:S01]  /*f9f0*/  @P5 LEA R4, R3, R2, 0x18 ;  /* 0x0000000203045211 */ /* 0x001fe200078ec0ff */
[----:B------:R-:W-:-:S03]  /*fa00*/  IMAD.WIDE.U32 R2, R8, -0x45d1745d, RZ ;  /* 0xba2e8ba308027825 */ /* 0x000fc600078e00ff */
[----:B------:R0:W-:Y:S02]  /*fa10*/  @P5 SYNCS.ARRIVE.TRANS64.A1T0 RZ, [R4+URZ+0x198], RZ ;  /* 0x000198ff04ff59a7 */ /* 0x0001e4000810003f */
[----:B------:R-:W-:Y:S02]  /*fa20*/  SHF.R.U32.HI R5, RZ, 0x4, R3 ;  /* 0x00000004ff057819 */ /* 0x000fe40000011603 */
[----:B------:R-:W-:Y:S02]  /*fa30*/  SEL R3, RZ, 0x1, !P1 ;  /* 0x00000001ff037807 */ /* 0x000fe40004800000 */
[----:B------:R-:W-:Y:S01]  /*fa40*/  PRMT R2, RZ, 0x7610, R2 ;  /* 0x00007610ff027816 */ /* 0x000fe20000000002 */
[----:B------:R-:W-:Y:S01]  /*fa50*/  IMAD R8, R5, -0x16, R8 ;  /* 0xffffffea05087824 */ /* 0x000fe200078e0208 */
[----:B------:R-:W-:Y:S01]  /*fa60*/  LOP3.LUT R0, R0, R3, RZ, 0x3c, !PT ;  /* 0x0000000300007212 */ /* 0x000fe200078e3cff */
[----:B0-----:R-:W-:Y:S02]  /*fa70*/  IMAD.MOV.U32 R4, RZ, RZ, -0x1 ;  /* 0xffffffffff047424 */ /* 0x001fe400078e00ff */
[----:B------:R-:W-:Y:S01]  /*fa80*/  IMAD.MOV.U32 R3, RZ, RZ, -0x1 ;  /* 0xffffffffff037424 */ /* 0x000fe200078e00ff */
[----:B------:R-:W-:Y:S01]  /*fa90*/  @P4 LOP3.LUT R0, R0, 0x1, R5, 0x78, !PT ;  /* 0x0000000100004812 */ /* 0x000fe200078e7805 */
[----:B------:R-:W-:Y:S01]  /*faa0*/  IMAD.MOV.U32 R5, RZ, RZ, -0x1 ;  /* 0xffffffffff057424 */ /* 0x000fe200078e00ff */
[----:B---3--:R-:W-:-:S04]  /*fab0*/  IADD3 R16, P5, R16, UR20, RZ ;  /* 0x0000001410107c10 */ /* 0x008fc8000ffbe0ff */
[----:B--2---:R-:W-:Y:S01]  /*fac0*/  IADD3.X R17, R17, UR15, RZ, P5, !PT ;  /* 0x0000000f11117c10 */ /* 0x004fe2000affe4ff */
[----:B------:R0:W-:Y:S01]  /*fad0*/  STL [R1+0x88], R16 ;  /* 0x0000881001007387 */ /* 0x0001e20000100800 */
[----:B------:R-:W-:-:S03]  /*fae0*/  ISETP.GE.U32.AND P1, PT, R16, UR6, PT ;  /* 0x0000000610007c0c */ /* 0x000fc6000bf26070 */
[----:B------:R0:W-:Y:S01]  /*faf0*/  STL [R1+0x84], R17 ;  /* 0x0000841101007387 */ /* 0x0001e20000100800 */
[----:B------:R-:W-:-:S03]  /*fb00*/  ISETP.GE.U32.AND.EX P1, PT, R17, UR7, PT, P1 ;  /* 0x0000000711007c0c */ /* 0x000fc6000bf26110 */
[----:B------:R0:W-:Y:S04]  /*fb10*/  STL [R1+0x8c], R5 ;  /* 0x00008c0501007387 */ /* 0x0001e80000100800 */
[----:B------:R0:W-:Y:S04]  /*fb20*/  STL [R1+0x90], R4 ;  /* 0x0000900401007387 */ /* 0x0001e80000100800 */
[----:B------:R0:W-:Y:S02]  /*fb30*/  STL [R1+0x7c], R3 ;  /* 0x00007c0301007387 */ /* 0x0001e40000100800 */
[----:B------:R-:W-:Y:S05]  /*fb40*/  @P1 BRA `(.L_x_312) ;  /* 0x00000004005c1947 */ /* 0x000fea0003800000 */
[----:B------:R-:W-:Y:S01]  /*fb50*/  ULDC.64 UR6, c[0x0][0x628] ;  /* 0x00018a0000067ab9 */ /* 0x000fe20000000a00 */
[----:B------:R-:W1:Y:S01]  /*fb60*/  S2R R13, SR_CTAID.X ;  /* 0x00000000000d7919 */ /* 0x000e620000002500 */
[----:B------:R-:W-:Y:S01]  /*fb70*/  ISETP.NE.U32.AND P1, PT, RZ, UR6, PT ;  /* 0x00000006ff007c0c */ /* 0x000fe2000bf25070 */
[----:B------:R-:W-:Y:S01]  /*fb80*/  ULDC UR8, c[0x0][0x630] ;  /* 0x00018c0000087ab9 */ /* 0x000fe20000000800 */
[----:B------:R-:W-:Y:S01]  /*fb90*/  IMAD.MOV.U32 R2, RZ, RZ, R16 ;  /* 0x000000ffff027224 */ /* 0x000fe200078e0010 */
[----:B------:R-:W2:Y:S01]  /*fba0*/  S2R R12, SR_CTAID.Y ;  /* 0x00000000000c7919 */ /* 0x000ea20000002600 */
[----:B------:R-:W-:Y:S01]  /*fbb0*/  ISETP.NE.AND.EX P1, PT, RZ, UR7, PT, P1 ;  /* 0x00000007ff007c0c */ /* 0x000fe2000bf25310 */
[----:B0-----:R-:W-:-:S12]  /*fbc0*/  IMAD.MOV.U32 R3, RZ, RZ, R17 ;  /* 0x000000ffff037224 */ /* 0x001fd800078e0011 */
[----:B------:R-:W-:Y:S05]  /*fbd0*/  @!P1 BRA `(.L_x_313) ;  /* 0x0000000000289947 */ /* 0x000fea0003800000 */
[----:B------:R-:W-:Y:S02]  /*fbe0*/  ULDC UR5, c[0x0][0x634] ;  /* 0x00018d0000057ab9 */ /* 0x000fe40000000800 */
[----:B------:R-:W-:-:S05]  /*fbf0*/  IADD3 R7, P1, R16, UR5, RZ ;  /* 0x0000000510077c10 */ /* 0x000fca000ff3e0ff */
[----:B------:R-:W-:-:S04]  /*fc00*/  IMAD.X R15, RZ, RZ, R17, P1 ;  /* 0x000000ffff0f7224 */ /* 0x000fc800008e0611 */
[----:B------:R-:W-:-:S04]  /*fc10*/  IMAD.WIDE.U32 R4, R15, UR6, RZ ;  /* 0x000000060f047c25 */ /* 0x000fc8000f8e00ff */
[----:B------:R-:W-:-:S04]  /*fc20*/  IMAD.WIDE.U32 R4, P1, R7, UR7, R4 ;  /* 0x0000000707047c25 */ /* 0x000fc8000f820004 */
[----:B------:R-:W-:-:S04]  /*fc30*/  IMAD.WIDE.U32 R6, R7, UR6, RZ ;  /* 0x0000000607067c25 */ /* 0x000fc8000f8e00ff */
[----:B------:R-:W-:Y:S01]  /*fc40*/  IMAD.X R3, RZ, RZ, RZ, P1 ;  /* 0x000000ffff037224 */ /* 0x000fe200008e06ff */
[----:B------:R-:W-:Y:S01]  /*fc50*/  IADD3 RZ, P1, R7, R4, RZ ;  /* 0x0000000407ff7210 */ /* 0x000fe20007f3e0ff */
[----:B------:R-:W-:-:S04]  /*fc60*/  IMAD.MOV.U32 R2, RZ, RZ, R5 ;  /* 0x000000ffff027224 */ /* 0x000fc800078e0005 */
[----:B------:R-:W-:-:S08]  /*fc70*/  IMAD.WIDE.U32.X R2, R15, UR7, R2, P1 ;  /* 0x000000070f027c25 */ /* 0x000fd000088e0402 */
.L_x_313:
[--C-:B------:R-:W-:Y:S01]  /*fc80*/  SHF.R.U64 R6, R2, UR8, R3.reuse ;  /* 0x0000000802067c19 */ /* 0x100fe20008001203 */
[----:B------:R-:W-:Y:S01]  /*fc90*/  ULDC.64 UR6, c[0x0][0x620] ;  /* 0x0001880000067ab9 */ /* 0x000fe20000000a00 */
[----:B------:R-:W-:Y:S01]  /*fca0*/  SHF.R.U32.HI R2, RZ, UR8, R3 ;  /* 0x00000008ff027c19 */ /* 0x000fe20008011603 */
[----:B------:R-:W-:Y:S01]  /*fcb0*/  IMAD.MOV.U32 R3, RZ, RZ, R17 ;  /* 0x000000ffff037224 */ /* 0x000fe200078e0011 */
[----:B------:R-:W-:Y:S01]  /*fcc0*/  IADD3 R5, P1, RZ, -R6, RZ ;  /* 0x80000006ff057210 */ /* 0x000fe20007f3e0ff */
[----:B------:R-:W-:Y:S01]  /*fcd0*/  ULDC UR5, c[0x0][0x150] ;  /* 0x0000540000057ab9 */ /* 0x000fe20000000800 */
[----:B-1----:R-:W-:Y:S01]  /*fce0*/  I2FP.F32.U32 R7, R13 ;  /* 0x0000000d00077245 */ /* 0x002fe20000201000 */
[----:B------:R-:W0:Y:S01]  /*fcf0*/  LDC R18, c[0x0][0x144] ;  /* 0x00005100ff127b82 */ /* 0x000e220000000800 */
[----:B------:R-:W-:Y:S01]  /*fd00*/  ULDC.64 UR8, c[0x0][0x640] ;  /* 0x0001900000087ab9 */ /* 0x000fe20000000a00 */
[----:B------:R-:W-:Y:S01]  /*fd10*/  IMAD.X R2, RZ, RZ, ~R2, P1 ;  /* 0x000000ffff027224 */ /* 0x000fe200008e0e02 */
[----:B------:R-:W-:-:S03]  /*fd20*/  ISETP.NE.U32.AND P1, PT, RZ, UR8, PT ;  /* 0x00000008ff007c0c */ /* 0x000fc6000bf25070 */
[----:B------:R-:W-:Y:S01]  /*fd30*/  IMAD R4, R2, UR6, RZ ;  /* 0x0000000602047c24 */ /* 0x000fe2000f8e02ff */
[----:B------:R-:W-:Y:S01]  /*fd40*/  ISETP.NE.AND.EX P1, PT, RZ, UR9, PT, P1 ;  /* 0x00000009ff007c0c */ /* 0x000fe2000bf25310 */
[----:B------:R-:W-:Y:S01]  /*fd50*/  IMAD.MOV.U32 R2, RZ, RZ, R16 ;  /* 0x000000ffff027224 */ /* 0x000fe200078e0010 */
[----:B------:R-:W1:Y:S03]  /*fd60*/  LDC R15, c[0x0][0x148] ;  /* 0x00005200ff0f7b82 */ /* 0x000e660000000800 */
[----:B------:R-:W-:Y:S01]  /*fd70*/  IMAD.WIDE.U32 R2, R5, UR6, R2 ;  /* 0x0000000605027c25 */ /* 0x000fe2000f8e0002 */
[----:B------:R-:W-:-:S03]  /*fd80*/  ULDC UR6, c[0x0][0x154] ;  /* 0x0000550000067ab9 */ /* 0x000fc60000000800 */
[----:B------:R-:W-:Y:S02]  /*fd90*/  IMAD R5, R5, UR7, R4 ;  /* 0x0000000705057c24 */ /* 0x000fe4000f8e0204 */
[----:B------:R-:W-:Y:S01]  /*fda0*/  FMUL R4, R7, UR5 ;  /* 0x0000000507047c20 */ /* 0x000fe20008400000 */
[----:B------:R-:W-:Y:S01]  /*fdb0*/  ULDC UR5, c[0x0][0x618] ;  /* 0x0001860000057ab9 */ /* 0x000fe20000000800 */
[----:B------:R-:W-:Y:S01]  /*fdc0*/  ULDC UR7, c[0x0][0x608] ;  /* 0x0001820000077ab9 */ /* 0x000fe20000000800 */
[----:B------:R-:W-:-:S03]  /*fdd0*/  IMAD.IADD R3, R3, 0x1, R5 ;  /* 0x0000000103037824 */ /* 0x000fc600078e0205 */
[----:B------:R-:W3:Y:S02]  /*fde0*/  F2I.U32.TRUNC.NTZ R4, R4 ;  /* 0x0000000400047305 */ /* 0x000ee4000020f000 */
[----:B------:R-:W-:Y:S02]  /*fdf0*/  SHF.R.U64 R7, R2, UR5, R3 ;  /* 0x0000000502077c19 */ /* 0x000fe40008001203 */
[----:B--2---:R-:W-:-:S05]  /*fe00*/  I2FP.F32.U32 R2, R12 ;  /* 0x0000000c00027245 */ /* 0x004fca0000201000 */
[----:B------:R-:W-:Y:S01]  /*fe10*/  FMUL R5, R2, UR6 ;  /* 0x0000000602057c20 */ /* 0x000fe20008400000 */
[----:B------:R-:W-:Y:S01]  /*fe20*/  SHF.R.U32.HI R2, RZ, UR5, R3 ;  /* 0x00000005ff027c19 */ /* 0x000fe20008011603 */
[----:B------:R-:W-:Y:S02]  /*fe30*/  ULDC UR5, c[0x0][0x658] ;  /* 0x0001960000057ab9 */ /* 0x000fe40000000800 */
[----:B------:R2:W4:Y:S01]  /*fe40*/  F2I.U32.TRUNC.NTZ R17, R5 ;  /* 0x0000000500117305 */ /* 0x000522000020f000 */
[--C-:B------:R-:W-:Y:S02]  /*fe50*/  SHF.R.U64 R16, R7, UR7, R2.reuse ;  /* 0x0000000707107c19 */ /* 0x100fe40008001202 */
[----:B------:R-:W-:Y:S01]  /*fe60*/  SHF.R.U32.HI R3, RZ, UR7, R2 ;  /* 0x00000007ff037c19 */ /* 0x000fe20008011602 */
[----:B---3--:R-:W-:-:S03]  /*fe70*/  IMAD.MOV R2, RZ, RZ, -R4 ;  /* 0x000000ffff027224 */ /* 0x008fc600078e0a04 */
[----:B------:R-:W-:Y:S01]  /*fe80*/  SHF.R.U64 R14, R16, UR5, R3 ;  /* 0x00000005100e7c19 */ /* 0x000fe20008001203 */
[----:B0-----:R-:W-:Y:S01]  /*fe90*/  IMAD R18, R18, R2, R13 ;  /* 0x0000000212127224 */ /* 0x001fe200078e020d */
[----:B------:R-:W-:-:S03]  /*fea0*/  SHF.R.U32.HI R4, RZ, UR5, R3 ;  /* 0x00000005ff047c19 */ /* 0x000fc60008011603 */
[----:B------:R-:W-:Y:S02]  /*feb0*/  IMAD.MOV.U32 R2, RZ, RZ, R14 ;  /* 0x000000ffff027224 */ /* 0x000fe400078e000e */
[----:B------:R-:W-:Y:S01]  /*fec0*/  IMAD.MOV.U32 R3, RZ, RZ, R4 ;  /* 0x000000ffff037224 */ /* 0x000fe200078e0004 */
[----:B--2-4-:R-:W-:Y:S06]  /*fed0*/  @!P1 BRA `(.L_x_314) ;  /* 0x0000000000289947 */ /* 0x014fec0003800000 */
[----:B------:R-:W-:Y:S02]  /*fee0*/  ULDC UR5, c[0x0][0x64c] ;  /* 0x0001930000057ab9 */ /* 0x000fe40000000800 */
[----:B------:R-:W-:-:S05]  /*fef0*/  IADD3 R3, P1, R14, UR5, RZ ;  /* 0x000000050e037c10 */ /* 0x000fca000ff3e0ff */
[----:B------:R-:W-:-:S04]  /*ff00*/  IMAD.X R13, RZ, RZ, R4, P1 ;  /* 0x000000ffff0d7224 */ /* 0x000fc800008e0604 */
[----:B------:R-:W-:-:S04]  /*ff10*/  IMAD.WIDE.U32 R4, R13, UR8, RZ ;  /* 0x000000080d047c25 */ /* 0x000fc8000f8e00ff */
[----:B------:R-:W-:-:S04]  /*ff20*/  IMAD.WIDE.U32 R4, P1, R3, UR9, R4 ;  /* 0x0000000903047c25 */ /* 0x000fc8000f820004 */
[----:B------:R-:W-:-:S04]  /*ff30*/  IMAD.WIDE.U32 R2, R3, UR8, RZ ;  /* 0x0000000803027c25 */ /* 0x000fc8000f8e00ff */
[----:B------:R-:W-:Y:S01]  /*ff40*/  IMAD.MOV.U32 R2, RZ, RZ, R5 ;  /* 0x000000ffff027224 */ /* 0x000fe200078e0005 */
[----:B------:R-:W-:Y:S01]  /*ff50*/  IADD3 RZ, P4, R3, R4, RZ ;  /* 0x0000000403ff7210 */ /* 0x000fe20007f9e0ff */
[----:B------:R-:W-:-:S04]  /*ff60*/  IMAD.X R3, RZ, RZ, RZ, P1 ;  /* 0x000000ffff037224 */ /* 0x000fc800008e06ff */
[----:B------:R-:W-:-:S08]  /*ff70*/  IMAD.WIDE.U32.X R2, R13, UR9, R2, P4 ;  /* 0x000000090d027c25 */ /* 0x000fd0000a0e0402 */
.L_x_314:
[----:B------:R-:W-:Y:S01]  /*ff80*/  ULDC UR5, c[0x0][0x648] ;  /* 0x0001920000057ab9 */ /* 0x000fe20000000800 */
[----:B------:R-:W-:Y:S01]  /*ff90*/  LOP3.LUT R16, R16, UR19, RZ, 0xc0, !PT ;  /* 0x0000001310107c12 */ /* 0x000fe2000f8ec0ff */
[----:B------:R-:W-:Y:S01]  /*ffa0*/  IMAD.MOV R17, RZ, RZ, -R17 ;  /* 0x000000ffff117224 */ /* 0x000fe200078e0a11 */
[----:B------:R-:W-:Y:S01]  /*ffb0*/  SHF.R.U64 R3, R2, UR5, R3 ;  /* 0x0000000502037c19 */ /* 0x000fe20008001203 */
[----:B------:R-:W-:Y:S01]  /*ffc0*/  ULDC UR5, c[0x0][0x638] ;  /* 0x00018e0000057ab9 */ /* 0x000fe20000000800 */
[----:B------:R-:W-:Y:S01]  /*ffd0*/  LOP3.LUT R7, R7, UR4, RZ, 0xc0, !PT ;  /* 0x0000000407077c12 */ /* 0x000fe2000f8ec0ff */
[----:B-1----:R-:W-:Y:S01]  /*ffe0*/  @P2 IMAD R18, R15, R17, R12 ;  /* 0x000000110f122224 */ /* 0x002fe200078e020c */
[----:B------:R-:W-:Y:S01]  /*fff0*/  ULDC UR6, c[0x0][0x610] ;  /* 0x0001840000067ab9 */ /* 0x000fe20000000800 */
[----:B------:R-:W-:Y:S02]  /*10000*/  IMAD.MOV R5, RZ, RZ, -R3 ;  /* 0x000000ffff057224 */ /* 0x000fe400078e0a03 */
[----:B------:R-:W-:-:S02]  /*10010*/  IMAD R3, R3, UR22, R16 ;  /* 0x0000001603037c24 */ /* 0x000fc4000f8e0210 */
[----:B------:R-:W-:Y:S01]  /*10020*/  IMAD R14, R5, UR5, R14 ;  /* 0x00000005050e7c24 */ /* 0x000fe2000f8e020e */
[----:B------:R-:W-:Y:S01]  /*10030*/  ULDC UR5, c[0x0][0x600] ;  /* 0x0001800000057ab9 */ /* 0x000fe20000000800 */
[----:B------:R-:W-:Y:S02]  /*10040*/  IMAD R3, R3, UR6, R18 ;  /* 0x0000000603037c24 */ /* 0x000fe4000f8e0212 */
[----:B------:R-:W-:Y:S02]  /*10050*/  IMAD R14, R14, UR5, R7 ;  /* 0x000000050e0e7c24 */ /* 0x000fe4000f8e0207 */
[----:B------:R-:W-:-:S03]  /*10060*/  IMAD.MOV.U32 R2, RZ, RZ, 0x1 ;  /* 0x00000001ff027424 */ /* 0x000fc600078e00ff */
[----:B------:R-:W-:Y:S02]  /*10070*/  SEL R4, R14, R3, !P2 ;  /* 0x000000030e047207 */ /* 0x000fe40005000000 */
[----:B------:R-:W-:-:S03]  /*10080*/  SEL R3, R3, R14, !P2 ;  /* 0x0000000e03037207 */ /* 0x000fc60005000000 */
[----:B------:R1:W-:Y:S04]  /*10090*/  STL [R1+0x90], R4 ;  /* 0x0000900401007387 */ /* 0x0003e80000100800 */
[----:B------:R1:W-:Y:S04]  /*100a0*/  STL [R1+0x7c], R6 ;  /* 0x00007c0601007387 */ /* 0x0003e80000100800 */
[----:B------:R1:W-:Y:S02]  /*100b0*/  STL [R1+0x8c], R3 ;  /* 0x00008c0301007387 */ /* 0x0003e40000100800 */
.L_x_312:
[----:B------:R-:W-:Y:S05]  /*100c0*/  BSYNC B1 ;  /* 0x0000000000017941 */ /* 0x000fea0003800000 */
.L_x_311:
[----:B------:R-:W-:-:S13]  /*100d0*/  LOP3.LUT P1, RZ, R2, 0xff, RZ, 0xc0, !PT ;  /* 0x000000ff02ff7812 */ /* 0x000fda000782c0ff */
[----:B------:R-:W-:Y:S05]  /*100e0*/  @P1 BRA `(.L_x_315) ;  /* 0xfffffff400001947 */ /* 0x000fea000383ffff */
[----:B------:R-:W-:Y:S05]  /*100f0*/  BSYNC B0 ;  /* 0x0000000000007941 */ /* 0x000fea0003800000 */
.L_x_303:
[----:B------:R-:W-:-:S03]  /*10100*/  UMOV UR5, 0xffffffff ;  /* 0xffffffff00057882 */ /* 0x000fc60000000000 */
[----:B------:R-:W-:Y:S05]  /*10110*/  BRA.DIV UR5, `(.L_x_316) ;  /* 0x0000000e05e07947 */ /* 0x000fea000b800000 */
[----:B------:R-:W-:-:S13]  /*10120*/  ELECT P0, URZ, PT ;  /* 0x00000000003f782f */ /* 0x000fda0003800000 */
.L_x_350:
[----:B------:R-:W-:Y:S04]  /*10130*/  BSSY B0, `(.L_x_317) ;  /* 0x00000ce000007945 */ /* 0x000fe80003800000 */
[----:B------:R-:W-:Y:S05]  /*10140*/  @!P0 BRA `(.L_x_318) ;  /* 0x0000000c00308947 */ /* 0x000fea0003800000 */
[----:B------:R-:W-:-:S04]  /*10150*/  ULOP3.LUT UR5, UR13, 0x2, URZ, 0xfc, !UPT ;  /* 0x000000020d057892 */ /* 0x000fc8000f8efc3f */
[----:B------:R-:W-:-:S06]  /*10160*/  UISETP.NE.AND UP0, UPT, UR5, 0x3, UPT ;  /* 0x000000030500788c */ /* 0x000fcc000bf05270 */
[----:B------:R-:W-:-:S13]  /*10170*/  PLOP3.LUT P0, PT, PT, PT, UP0, 0x80, 0x0 ;  /* 0x000000000000781c */ /* 0x000fda0003f0f008 */
[----:B------:R-:W-:Y:S05]  /*10180*/  @!P0 BRA `(.L_x_319) ;  /* 0x0000000000048947 */ /* 0x000fea0003800000 */
[----:B------:R-:W-:Y:S01]  /*10190*/  BPT.TRAP 0x1 ;  /* 0x000000040000795c */ /* 0x000fe20000300000 */
.L_x_319:
[----:B01----:R-:W0:Y:S01]  /*101a0*/  S2R R3, SR_CgaCtaId ;  /* 0x0000000000037919 */ /* 0x003e220000008800 */
[----:B------:R-:W-:-:S04]  /*101b0*/  MOV R2, 0x400 ;  /* 0x0000040000027802 */ /* 0x000fc80000000f00 */
[----:B0-----:R-:W-:Y:S02]  /*101c0*/  LEA R3, R3, R2, 0x18 ;  /* 0x0000000203037211 */ /* 0x001fe400078ec0ff */
[----:B------:R-:W-:-:S03]  /*101d0*/  SHF.L.U32 R2, R0, 0x1f, RZ ;  /* 0x0000001f00027819 */ /* 0x000fc600000006ff */
[----:B------:R-:W-:-:S04]  /*101e0*/  VIADD R3, R3, 0xb0 ;  /* 0x000000b003037836 */ /* 0x000fc80000000000 */
[C---:B------:R-:W-:Y:S02]  /*101f0*/  IMAD R7, R8.reuse, 0x8, R3 ;  /* 0x0000000808077824 */ /* 0x040fe400078e0203 */
[----:B------:R-:W-:Y:S02]  /*10200*/  VIADD R8, R8, 0x1 ;  /* 0x0000000108087836 */ /* 0x000fe40000000000 */
[----:B------:R-:W0:Y:S03]  /*10210*/  SYNCS.PHASECHK.TRANS64.TRYWAIT P0, [R7+URZ], R2 ;  /* 0x00000002070075a7 */ /* 0x000e26000800017f */
[----:B------:R-:W-:-:S04]  /*10220*/  ISETP.NE.AND P1, PT, R8, 0x16, PT ;  /* 0x000000160800780c */ /* 0x000fc80003f25270 */
[----:B------:R-:W-:Y:S02]  /*10230*/  SEL R5, RZ, 0x1, P1 ;  /* 0x00000001ff057807 */ /* 0x000fe40000800000 */
[----:B------:R-:W-:Y:S02]  /*10240*/  SEL R8, R8, RZ, P1 ;  /* 0x000000ff08087207 */ /* 0x000fe40000800000 */
[----:B------:R-:W-:-:S03]  /*10250*/  LOP3.LUT R5, R0, R5, RZ, 0x3c, !PT ;  /* 0x0000000500057212 */ /* 0x000fc600078e3cff */
[----:B------:R-:W-:Y:S01]  /*10260*/  IMAD R9, R8, 0x8, R3 ;  /* 0x0000000808097824 */ /* 0x000fe200078e0203 */
[----:B------:R-:W-:Y:S01]  /*10270*/  SHF.L.U32 R4, R5, 0x1f, RZ ;  /* 0x0000001f05047819 */ /* 0x000fe200000006ff */
[----:B0-----:R-:W-:Y:S06]  /*10280*/  @!P0 BRA `(.L_x_320) ;  /* 0x0000000c00a88947 */ /* 0x001fec0003800000 */
.L_x_351:
[----:B------:R-:W1:Y:S01]  /*10290*/  SYNCS.PHASECHK.TRANS64.TRYWAIT P0, [R9+URZ], R4 ;  /* 0x00000004090075a7 */ /* 0x000e62000800017f */
[----:B------:R-:W-:-:S05]  /*102a0*/  VIADD R0, R8, 0x1 ;  /* 0x0000000108007836 */ /* 0x000fca0000000000 */
[----:B------:R-:W-:-:S04]  /*102b0*/  ISETP.NE.AND P1, PT, R0, 0x16, PT ;  /* 0x000000160000780c */ /* 0x000fc80003f25270 */
[----:B0-----:R-:W-:Y:S02]  /*102c0*/  SEL R2, RZ, 0x1, P1 ;  /* 0x00000001ff027807 */ /* 0x001fe40000800000 */
[----:B------:R-:W-:Y:S02]  /*102d0*/  SEL R0, R0, RZ, P1 ;  /* 0x000000ff00007207 */ /* 0x000fe40000800000 */
[----:B------:R-:W-:-:S03]  /*102e0*/  LOP3.LUT R7, R5, R2, RZ, 0x3c, !PT ;  /* 0x0000000205077212 */ /* 0x000fc600078e3cff */
[----:B------:R-:W-:Y:S01]  /*102f0*/  IMAD R6, R0, 0x8, R3 ;  /* 0x0000000800067824 */ /* 0x000fe200078e0203 */
[----:B------:R-:W-:Y:S01]  /*10300*/  SHF.L.U32 R5, R7, 0x1f, RZ ;  /* 0x0000001f07057819 */ /* 0x000fe200000006ff */
[----:B-1----:R-:W-:Y:S06]  /*10310*/  @!P0 BRA `(.L_x_321) ;  /* 0x0000000c00988947 */ /* 0x002fec0003800000 */
.L_x_352:
[----:B------:R-:W1:Y:S01]  /*10320*/  SYNCS.PHASECHK.TRANS64.TRYWAIT P0, [R6+URZ], R5 ;  /* 0x00000005060075a7 */ /* 0x000e62000800017f */
[----:B------:R-:W-:-:S05]  /*10330*/  VIADD R0, R0, 0x1 ;  /* 0x0000000100007836 */ /* 0x000fca0000000000 */
[----:B------:R-:W-:-:S04]  /*10340*/  ISETP.NE.AND P1, PT, R0, 0x16, PT ;  /* 0x000000160000780c */ /* 0x000fc80003f25270 */
[----:B------:R-:W-:Y:S02]  /*10350*/  SEL R2, RZ, 0x1, P1 ;  /* 0x00000001ff027807 */ /* 0x000fe40000800000 */
[----:B------:R-:W-:Y:S02]  /*10360*/  SEL R0, R0, RZ, P1 ;  /* 0x000000ff00007207 */ /* 0x000fe40000800000 */
[----:B------:R-:W-:-:S03]  /*10370*/  LOP3.LUT R7, R7, R2, RZ, 0x3c, !PT ;  /* 0x0000000207077212 */ /* 0x000fc600078e3cff */
[----:B0-----:R-:W-:Y:S01]  /*10380*/  IMAD R9, R0, 0x8, R3 ;  /* 0x0000000800097824 */ /* 0x001fe200078e0203 */
[----:B------:R-:W-:Y:S01]  /*10390*/  SHF.L.U32 R4, R7, 0x1f, RZ ;  /* 0x0000001f07047819 */ /* 0x000fe200000006ff */
[----:B-1----:R-:W-:Y:S06]  /*103a0*/  @!P0 BRA `(.L_x_322) ;  /* 0x0000000c00888947 */ /* 0x002fec0003800000 */
.L_x_353:
        /* <DEDUP_REMOVED lines=9> */
.L_x_354:
        /* <DEDUP_REMOVED lines=9> */
.L_x_355:
        /* <DEDUP_REMOVED lines=9> */
.L_x_356:
        /* <DEDUP_REMOVED lines=9> */
.L_x_357:
        /* <DEDUP_REMOVED lines=9> */
.L_x_358:
        /* <DEDUP_REMOVED lines=9> */
.L_x_359:
        /* <DEDUP_REMOVED lines=9> */
.L_x_360:
        /* <DEDUP_REMOVED lines=9> */
.L_x_361:
        /* <DEDUP_REMOVED lines=9> */
.L_x_362:
        /* <DEDUP_REMOVED lines=9> */
.L_x_363:
        /* <DEDUP_REMOVED lines=9> */
.L_x_364:
        /* <DEDUP_REMOVED lines=9> */
.L_x_365:
        /* <DEDUP_REMOVED lines=9> */
.L_x_366:
        /* <DEDUP_REMOVED lines=9> */
.L_x_367:
        /* <DEDUP_REMOVED lines=9> */
.L_x_368:
        /* <DEDUP_REMOVED lines=9> */
.L_x_369:
        /* <DEDUP_REMOVED lines=9> */
.L_x_370:
[----:B------:R-:W1:Y:S01]  /*10d40*/  SYNCS.PHASECHK.TRANS64.TRYWAIT P0, [R6+URZ], R5 ;  /* 0x00000005060075a7 */ /* 0x000e62000800017f */
[----:B------:R-:W-:-:S05]  /*10d50*/  VIADD R0, R0, 0x1 ;  /* 0x0000000100007836 */ /* 0x000fca0000000000 */
[----:B------:R-:W-:-:S04]  /*10d60*/  ISETP.NE.AND P1, PT, R0, 0x16, PT ;  /* 0x000000160000780c */ /* 0x000fc80003f25270 */
[----:B------:R-:W-:Y:S02]  /*10d70*/  SEL R2, RZ, 0x1, P1 ;  /* 0x00000001ff027807 */ /* 0x000fe40000800000 */
[----:B------:R-:W-:Y:S02]  /*10d80*/  SEL R0, R0, RZ, P1 ;  /* 0x000000ff00007207 */ /* 0x000fe40000800000 */
[----:B------:R-:W-:Y:S01]  /*10d90*/  LOP3.LUT R2, R7, R2, RZ, 0x3c, !PT ;  /* 0x0000000207027212 */ /* 0x000fe200078e3cff */
[----:B-1----:R-:W-:Y:S06]  /*10da0*/  @!P0 BRA `(.L_x_340) ;  /* 0x0000000800708947 */ /* 0x002fec0003800000 */
.L_x_371:
[----:B------:R-:W-:Y:S01]  /*10db0*/  IMAD R3, R0, 0x8, R3 ;  /* 0x0000000800037824 */ /* 0x000fe200078e0203 */
[----:B------:R-:W-:-:S07]  /*10dc0*/  SHF.L.U32 R0, R2, 0x1f, RZ ;  /* 0x0000001f02007819 */ /* 0x000fce00000006ff */
.L_x_341:
[----:B--2---:R2:W3:Y:S02]  /*10dd0*/  SYNCS.PHASECHK.TRANS64.TRYWAIT P0, [R3+URZ], R0 ;  /* 0x00000000030075a7 */ /* 0x0044e4000800017f */
[----:B---3--:R-:W-:Y:S05]  /*10de0*/  @!P0 NANOSLEEP.SYNCS 0x989680 ;  /* 0x009896800000895d */ /* 0x008fea0003900000 */
[----:B------:R-:W3:Y:S02]  /*10df0*/  @!P0 SYNCS.PHASECHK.TRANS64 P0, [R3+URZ], R0 ;  /* 0x00000000030085a7 */ /* 0x000ee4000800007f */
[----:B---3--:R-:W-:Y:S05]  /*10e00*/  @!P0 BRA `(.L_x_341) ;  /* 0xfffffffc00f08947 */ /* 0x008fea000383ffff */
.L_x_318:
[----:B------:R-:W-:Y:S05]  /*10e10*/  BSYNC B0 ;  /* 0x0000000000007941 */ /* 0x000fea0003800000 */
.L_x_317:
[----:B------:R-:W-:Y:S05]  /*10e20*/  EXIT ;  /* 0x000000000000794d */ /* 0x000fea0003800000 */
.L_x_20:
[----:B----4-:R-:W-:-:S04]  /*10e30*/  IMAD.U32 R3, RZ, RZ, UR17 ;  /* 0x00000011ff037e24 */ /* 0x010fc8000f8e00ff */
[----:B------:R4:W0:Y:S03]  /*10e40*/  SYNCS.PHASECHK.TRANS64.TRYWAIT P0, [R3+URZ+-0x8], R0 ;  /* 0xfffff800030075a7 */ /* 0x000826000800017f */
[----:B0-----:R-:W-:Y:S05]  /*10e50*/  @!P0 NANOSLEEP.SYNCS 0x989680 ;  /* 0x009896800000895d */ /* 0x001fea0003900000 */
[----:B------:R-:W0:Y:S02]  /*10e60*/  @!P0 SYNCS.PHASECHK.TRANS64 P0, [R3+URZ+-0x8], R0 ;  /* 0xfffff800030085a7 */ /* 0x000e24000800007f */
[----:B0-----:R-:W-:Y:S05]  /*10e70*/  @!P0 BRA `(.L_x_20) ;  /* 0xfffffffc00ec8947 */ /* 0x001fea000383ffff */
[----:B------:R-:W-:Y:S05]  /*10e80*/  BRA `(.L_x_342) ;  /* 0xffffff0c000c7947 */ /* 0x000fea000383ffff */
.L_x_25:
[----:B-1----:R-:W-:-:S04]  /*10e90*/  IMAD.U32 R3, RZ, RZ, UR6 ;  /* 0x00000006ff037e24 */ /* 0x002fc8000f8e00ff */
[----:B------:R1:W2:Y:S03]  /*10ea0*/  SYNCS.PHASECHK.TRANS64.TRYWAIT P0, [R3+URZ], R0 ;  /* 0x00000000030075a7 */ /* 0x0002a6000800017f */
[----:B--2---:R-:W-:Y:S05]  /*10eb0*/  @!P0 NANOSLEEP.SYNCS 0x989680 ;  /* 0x009896800000895d */ /* 0x004fea0003900000 */
[----:B------:R-:W2:Y:S02]  /*10ec0*/  @!P0 SYNCS.PHASECHK.TRANS64 P0, [R3+URZ], R0 ;  /* 0x00000000030085a7 */ /* 0x000ea4000800007f */
[----:B--2---:R-:W-:Y:S05]  /*10ed0*/  @!P0 BRA `(.L_x_25) ;  /* 0xfffffffc00ec8947 */ /* 0x004fea000383ffff */
[----:B------:R-:W-:Y:S05]  /*10ee0*/  BRA `(.L_x_24) ;  /* 0xffffff1400787947 */ /* 0x000fea000383ffff */
.L_x_31:
[----:B-----5:R1:W-:Y:S02]  /*10ef0*/  STL [R1+0xa4], R0 ;  /* 0x0000a40001007387 */ /* 0x0203e40000100800 */
[----:B-1----:R-:W-:-:S04]  /*10f00*/  IMAD.U32 R0, RZ, RZ, UR9 ;  /* 0x00000009ff007e24 */ /* 0x002fc8000f8e00ff */
[----:B------:R1:W3:Y:S03]  /*10f10*/  SYNCS.PHASECHK.TRANS64.TRYWAIT P0, [R0+URZ], R229 ;  /* 0x000000e5000075a7 */ /* 0x0002e6000800017f */
[----:B---3--:R-:W-:Y:S05]  /*10f20*/  @!P0 NANOSLEEP.SYNCS 0x989680 ;  /* 0x009896800000895d */ /* 0x008fea0003900000 */
[----:B------:R1:W3:Y:S02]  /*10f30*/  @!P0 SYNCS.PHASECHK.TRANS64 P0, [R0+URZ], R229 ;  /* 0x000000e5000085a7 */ /* 0x0002e4000800007f */
[----:B-1----:R1:W5:Y:S02]  /*10f40*/  LDL.LU R0, [R1+0xa4] ;  /* 0x0000a40001007983 */ /* 0x0023640000300800 */
[----:B-1-3--:R-:W-:Y:S05]  /*10f50*/  @!P0 BRA `(.L_x_31) ;  /* 0xfffffffc00e48947 */ /* 0x00afea000383ffff */
[----:B------:R-:W-:Y:S05]  /*10f60*/  BRA `(.L_x_30) ;  /* 0xffffff2400cc7947 */ /* 0x000fea000383ffff */
.L_x_39:
[----:B0-----:R-:W-:-:S04]  /*10f70*/  IMAD.U32 R25, RZ, RZ, UR17 ;  /* 0x00000011ff197e24 */ /* 0x001fc8000f8e00ff */
[----:B------:R0:W3:Y:S03]  /*10f80*/  SYNCS.PHASECHK.TRANS64.TRYWAIT P0, [R25+URZ+0x8], R24 ;  /* 0x00000818190075a7 */ /* 0x0000e6000800017f */
[----:B---3--:R-:W-:Y:S05]  /*10f90*/  @!P0 NANOSLEEP.SYNCS 0x989680 ;  /* 0x009896800000895d */ /* 0x008fea0003900000 */
[----:B------:R-:W3:Y:S02]  /*10fa0*/  @!P0 SYNCS.PHASECHK.TRANS64 P0, [R25+URZ+0x8], R24 ;  /* 0x00000818190085a7 */ /* 0x000ee4000800007f */
[----:B---3--:R-:W-:Y:S05]  /*10fb0*/  @!P0 BRA `(.L_x_39) ;  /* 0xfffffffc00ec8947 */ /* 0x008fea000383ffff */
[----:B------:R-:W-:Y:S05]  /*10fc0*/  BRA `(.L_x_343) ;  /* 0xffffff4800d07947 */ /* 0x000fea000383ffff */
.L_x_304:
[----:B------:R-:W-:Y:S01]  /*10fd0*/  BSSY B1, `(.L_x_344) ;  /* 0x0000006000017945 */ /* 0x000fe20003800000 */
[----:B------:R-:W-:-:S07]  /*10fe0*/  IMAD.MOV.U32 R2, RZ, RZ, -0x1 ;  /* 0xffffffffff027424 */ /* 0x000fce00078e00ff */
[----:B------:R-:W-:Y:S05]  /*10ff0*/  WARPSYNC.COLLECTIVE R2, `(.L_x_345) ;  /* 0x00000000020c7348 */ /* 0x000fea0003c00000 */
[----:B------:R-:W-:Y:S02]  /*11000*/  ELECT P1, UR62, PT ;  /* 0x00000000003e782f */ /* 0x000fe40003820000 */
[----:B------:R-:W-:Y:S01]  /*11010*/  MOV R2, UR62 ;  /* 0x0000003e00027c02 */ /* 0x000fe20008000f00 */
[----:B------:R-:W-:Y:S10]  /*11020*/  ENDCOLLECTIVE ;  /* 0x000000000000791b */ /* 0x000ff40003800000 */
.L_x_345:
[----:B------:R-:W-:Y:S05]  /*11030*/  BSYNC B1 ;  /* 0x0000000000017941 */ /* 0x000fea0003800000 */
.L_x_344:
[----:B------:R-:W-:Y:S05]  /*11040*/  BRA `(.L_x_346) ;  /* 0xffffffe400347947 */ /* 0x000fea000383ffff */
.L_x_307:
[----:B0-----:R0:W1:Y:S02]  /*11050*/  SYNCS.PHASECHK.TRANS64.TRYWAIT P1, [R12+URZ+0xb0], R3 ;  /* 0x0000b0030c0075a7 */ /* 0x001064000802017f */
[----:B-1----:R-:W-:Y:S05]  /*11060*/  @!P1 NANOSLEEP.SYNCS 0x989680 ;  /* 0x009896800000995d */ /* 0x002fea0003900000 */
[----:B------:R-:W1:Y:S02]  /*11070*/  @!P1 SYNCS.PHASECHK.TRANS64 P1, [R12+URZ+0xb0], R3 ;  /* 0x0000b0030c0095a7 */ /* 0x000e64000802007f */
[----:B-1----:R-:W-:Y:S05]  /*11080*/  @!P1 BRA `(.L_x_307) ;  /* 0xfffffffc00f09947 */ /* 0x002fea000383ffff */
[----:B------:R-:W-:Y:S05]  /*11090*/  BRA `(.L_x_347) ;  /* 0xffffffe400707947 */ /* 0x000fea000383ffff */
.L_x_316:
[----:B------:R-:W-:Y:S01]  /*110a0*/  BSSY B0, `(.L_x_348) ;  /* 0x0000006000007945 */ /* 0x000fe20003800000 */
[----:B------:R-:W-:-:S07]  /*110b0*/  IMAD.MOV.U32 R2, RZ, RZ, -0x1 ;  /* 0xffffffffff027424 */ /* 0x000fce00078e00ff */
[----:B01----:R-:W-:Y:S05]  /*110c0*/  WARPSYNC.COLLECTIVE R2, `(.L_x_349) ;  /* 0x00000000020c7348 */ /* 0x003fea0003c00000 */
[----:B------:R-:W-:Y:S02]  /*110d0*/  ELECT P1, UR62, PT ;  /* 0x00000000003e782f */ /* 0x000fe40003820000 */
[----:B------:R-:W-:Y:S01]  /*110e0*/  MOV R2, UR62 ;  /* 0x0000003e00027c02 */ /* 0x000fe20008000f00 */
[----:B01----:R-:W-:Y:S10]  /*110f0*/  ENDCOLLECTIVE ;  /* 0x000000000000791b */ /* 0x003ff40003800000 */
.L_x_349:
[----:B------:R-:W-:Y:S05]  /*11100*/  BSYNC B0 ;  /* 0x0000000000007941 */ /* 0x000fea0003800000 */
.L_x_348:
[----:B------:R-:W-:Y:S01]  /*11110*/  PLOP3.LUT P0, PT, P1, PT, PT, 0x80, 0x0 ;  /* 0x000000000000781c */ /* 0x000fe20000f0f070 */
[----:B------:R-:W-:-:S12]  /*11120*/  BRA `(.L_x_350) ;  /* 0xfffffff000007947 */ /* 0x000fd8000383ffff */
.L_x_320:
[----:B0-----:R0:W1:Y:S02]  /*11130*/  SYNCS.PHASECHK.TRANS64.TRYWAIT P0, [R7+URZ], R2 ;  /* 0x00000002070075a7 */ /* 0x001064000800017f */
[----:B-1----:R-:W-:Y:S05]  /*11140*/  @!P0 NANOSLEEP.SYNCS 0x989680 ;  /* 0x009896800000895d */ /* 0x002fea0003900000 */
[----:B------:R-:W1:Y:S02]  /*11150*/  @!P0 SYNCS.PHASECHK.TRANS64 P0, [R7+URZ], R2 ;  /* 0x00000002070085a7 */ /* 0x000e64000800007f */
[----:B-1----:R-:W-:Y:S05]  /*11160*/  @!P0 BRA `(.L_x_320) ;  /* 0xfffffffc00f08947 */ /* 0x002fea000383ffff */
[----:B------:R-:W-:Y:S05]  /*11170*/  BRA `(.L_x_351) ;  /* 0xfffffff000447947 */ /* 0x000fea000383ffff */
.L_x_321:
[----:B0-----:R0:W1:Y:S02]  /*11180*/  SYNCS.PHASECHK.TRANS64.TRYWAIT P0, [R9+URZ], R4 ;  /* 0x00000004090075a7 */ /* 0x001064000800017f */
[----:B-1----:R-:W-:Y:S05]  /*11190*/  @!P0 NANOSLEEP.SYNCS 0x989680 ;  /* 0x009896800000895d */ /* 0x002fea0003900000 */
[----:B------:R-:W1:Y:S02]  /*111a0*/  @!P0 SYNCS.PHASECHK.TRANS64 P0, [R9+URZ], R4 ;  /* 0x00000004090085a7 */ /* 0x000e64000800007f */
[----:B-1----:R-:W-:Y:S05]  /*111b0*/  @!P0 BRA `(.L_x_321) ;  /* 0xfffffffc00f08947 */ /* 0x002fea000383ffff */
[----:B------:R-:W-:Y:S05]  /*111c0*/  BRA `(.L_x_352) ;  /* 0xfffffff000547947 */ /* 0x000fea000383ffff */
.L_x_322:
[----:B0-----:R0:W1:Y:S02]  /*111d0*/  SYNCS.PHASECHK.TRANS64.TRYWAIT P0, [R6+URZ], R5 ;  /* 0x00000005060075a7 */ /* 0x001064000800017f */
[----:B-1----:R-:W-:Y:S05]  /*111e0*/  @!P0 NANOSLEEP.SYNCS 0x989680 ;  /* 0x009896800000895d */ /* 0x002fea0003900000 */
[----:B------:R-:W1:Y:S02]  /*111f0*/  @!P0 SYNCS.PHASECHK.TRANS64 P0, [R6+URZ], R5 ;  /* 0x00000005060085a7 */ /* 0x000e64000800007f */
[----:B-1----:R-:W-:Y:S05]  /*11200*/  @!P0 BRA `(.L_x_322) ;  /* 0xfffffffc00f08947 */ /* 0x002fea000383ffff */
[----:B------:R-:W-:Y:S05]  /*11210*/  BRA `(.L_x_353) ;  /* 0xfffffff000647947 */ /* 0x000fea000383ffff */
.L_x_323:
[----:B0-----:R0:W1:Y:S02]  /*11220*/  SYNCS.PHASECHK.TRANS64.TRYWAIT P0, [R9+URZ], R4 ;  /* 0x00000004090075a7 */ /* 0x001064000800017f */
[----:B-1----:R-:W-:Y:S05]  /*11230*/  @!P0 NANOSLEEP.SYNCS 0x989680 ;  /* 0x009896800000895d */ /* 0x002fea0003900000 */
[----:B------:R-:W1:Y:S02]  /*11240*/  @!P0 SYNCS.PHASECHK.TRANS64 P0, [R9+URZ], R4 ;  /* 0x00000004090085a7 */ /* 0x000e64000800007f */
[----:B-1----:R-:W-:Y:S05]  /*11250*/  @!P0 BRA `(.L_x_323) ;  /* 0xfffffffc00f08947 */ /* 0x002fea000383ffff */
[----:B------:R-:W-:Y:S05]  /*11260*/  BRA `(.L_x_354) ;  /* 0xfffffff000747947 */ /* 0x000fea000383ffff */
.L_x_324:
[----:B0-----:R0:W1:Y:S02]  /*11270*/  SYNCS.PHASECHK.TRANS64.TRYWAIT P0, [R6+URZ], R5 ;  /* 0x00000005060075a7 */ /* 0x001064000800017f */
[----:B-1----:R-:W-:Y:S05]  /*11280*/  @!P0 NANOSLEEP.SYNCS 0x989680 ;  /* 0x009896800000895d */ /* 0x002fea0003900000 */
[----:B------:R-:W1:Y:S02]  /*11290*/  @!P0 SYNCS.PHASECHK.TRANS64 P0, [R6+URZ], R5 ;  /* 0x00000005060085a7 */ /* 0x000e64000800007f */
[----:B-1----:R-:W-:Y:S05]  /*112a0*/  @!P0 BRA `(.L_x_324) ;  /* 0xfffffffc00f08947 */ /* 0x002fea000383ffff */
[----:B------:R-:W-:Y:S05]  /*112b0*/  BRA `(.L_x_355) ;  /* 0xfffffff000847947 */ /* 0x000fea000383ffff */
.L_x_325:
[----:B0-----:R0:W1:Y:S02]  /*112c0*/  SYNCS.PHASECHK.TRANS64.TRYWAIT P0, [R9+URZ], R4 ;  /* 0x00000004090075a7 */ /* 0x001064000800017f */
[----:B-1----:R-:W-:Y:S05]  /*112d0*/  @!P0 NANOSLEEP.SYNCS 0x989680 ;  /* 0x009896800000895d */ /* 0x002fea0003900000 */
[----:B------:R-:W1:Y:S02]  /*112e0*/  @!P0 SYNCS.PHASECHK.TRANS64 P0, [R9+URZ], R4 ;  /* 0x00000004090085a7 */ /* 0x000e64000800007f */
[----:B-1----:R-:W-:Y:S05]  /*112f0*/  @!P0 BRA `(.L_x_325) ;  /* 0xfffffffc00f08947 */ /* 0x002fea000383ffff */
[----:B------:R-:W-:Y:S05]  /*11300*/  BRA `(.L_x_356) ;  /* 0xfffffff000947947 */ /* 0x000fea000383ffff */
.L_x_326:
[----:B0-----:R0:W1:Y:S02]  /*11310*/  SYNCS.PHASECHK.TRANS64.TRYWAIT P0, [R6+URZ], R5 ;  /* 0x00000005060075a7 */ /* 0x001064000800017f */
[----:B-1----:R-:W-:Y:S05]  /*11320*/  @!P0 NANOSLEEP.SYNCS 0x989680 ;  /* 0x009896800000895d */ /* 0x002fea0003900000 */
[----:B------:R-:W1:Y:S02]  /*11330*/  @!P0 SYNCS.PHASECHK.TRANS64 P0, [R6+URZ], R5 ;  /* 0x00000005060085a7 */ /* 0x000e64000800007f */
[----:B-1----:R-:W-:Y:S05]  /*11340*/  @!P0 BRA `(.L_x_326) ;  /* 0xfffffffc00f08947 */ /* 0x002fea000383ffff */
[----:B------:R-:W-:Y:S05]  /*11350*/  BRA `(.L_x_357) ;  /* 0xfffffff000a47947 */ /* 0x000fea000383ffff */
.L_x_327:
[----:B0-----:R0:W1:Y:S02]  /*11360*/  SYNCS.PHASECHK.TRANS64.TRYWAIT P0, [R9+URZ], R4 ;  /* 0x00000004090075a7 */ /* 0x001064000800017f */
[----:B-1----:R-:W-:Y:S05]  /*11370*/  @!P0 NANOSLEEP.SYNCS 0x989680 ;  /* 0x009896800000895d */ /* 0x002fea0003900000 */
[----:B------:R-:W1:Y:S02]  /*11380*/  @!P0 SYNCS.PHASECHK.TRANS64 P0, [R9+URZ], R4 ;  /* 0x00000004090085a7 */ /* 0x000e64000800007f */
[----:B-1----:R-:W-:Y:S05]  /*11390*/  @!P0 BRA `(.L_x_327) ;  /* 0xfffffffc00f08947 */ /* 0x002fea000383ffff */
[----:B------:R-:W-:Y:S05]  /*113a0*/  BRA `(.L_x_358) ;  /* 0xfffffff000b47947 */ /* 0x000fea000383ffff */
.L_x_328:
[----:B0-----:R0:W1:Y:S02]  /*113b0*/  SYNCS.PHASECHK.TRANS64.TRYWAIT P0, [R6+URZ], R5 ;  /* 0x00000005060075a7 */ /* 0x001064000800017f */
[----:B-1----:R-:W-:Y:S05]  /*113c0*/  @!P0 NANOSLEEP.SYNCS 0x989680 ;  /* 0x009896800000895d */ /* 0x002fea0003900000 */
[----:B------:R-:W1:Y:S02]  /*113d0*/  @!P0 SYNCS.PHASECHK.TRANS64 P0, [R6+URZ], R5 ;  /* 0x00000005060085a7 */ /* 0x000e64000800007f */
[----:B-1----:R-:W-:Y:S05]  /*113e0*/  @!P0 BRA `(.L_x_328) ;  /* 0xfffffffc00f08947 */ /* 0x002fea000383ffff */
[----:B------:R-:W-:Y:S05]  /*113f0*/  BRA `(.L_x_359) ;  /* 0xfffffff000c47947 */ /* 0x000fea000383ffff */
.L_x_329:
[----:B0-----:R0:W1:Y:S02]  /*11400*/  SYNCS.PHASECHK.TRANS64.TRYWAIT P0, [R9+URZ], R4 ;  /* 0x00000004090075a7 */ /* 0x001064000800017f */
[----:B-1----:R-:W-:Y:S05]  /*11410*/  @!P0 NANOSLEEP.SYNCS 0x989680 ;  /* 0x009896800000895d */ /* 0x002fea0003900000 */
[----:B------:R-:W1:Y:S02]  /*11420*/  @!P0 SYNCS.PHASECHK.TRANS64 P0, [R9+URZ], R4 ;  /* 0x00000004090085a7 */ /* 0x000e64000800007f */
[----:B-1----:R-:W-:Y:S05]  /*11430*/  @!P0 BRA `(.L_x_329) ;  /* 0xfffffffc00f08947 */ /* 0x002fea000383ffff */
[----:B------:R-:W-:Y:S05]  /*11440*/  BRA `(.L_x_360) ;  /* 0xfffffff000d47947 */ /* 0x000fea000383ffff */
.L_x_330:
[----:B0-----:R0:W1:Y:S02]  /*11450*/  SYNCS.PHASECHK.TRANS64.TRYWAIT P0, [R6+URZ], R5 ;  /* 0x00000005060075a7 */ /* 0x001064000800017f */
[----:B-1----:R-:W-:Y:S05]  /*11460*/  @!P0 NANOSLEEP.SYNCS 0x989680 ;  /* 0x009896800000895d */ /* 0x002fea0003900000 */
[----:B------:R-:W1:Y:S02]  /*11470*/  @!P0 SYNCS.PHASECHK.TRANS64 P0, [R6+URZ], R5 ;  /* 0x00000005060085a7 */ /* 0x000e64000800007f */
[----:B-1----:R-:W-:Y:S05]  /*11480*/  @!P0 BRA `(.L_x_330) ;  /* 0xfffffffc00f08947 */ /* 0x002fea000383ffff */
[----:B------:R-:W-:Y:S05]  /*11490*/  BRA `(.L_x_361) ;  /* 0xfffffff000e47947 */ /* 0x000fea000383ffff */
.L_x_331:
[----:B0-----:R0:W1:Y:S02]  /*114a0*/  SYNCS.PHASECHK.TRANS64.TRYWAIT P0, [R9+URZ], R4 ;  /* 0x00000004090075a7 */ /* 0x001064000800017f */
[----:B-1----:R-:W-:Y:S05]  /*114b0*/  @!P0 NANOSLEEP.SYNCS 0x989680 ;  /* 0x009896800000895d */ /* 0x002fea0003900000 */
[----:B------:R-:W1:Y:S02]  /*114c0*/  @!P0 SYNCS.PHASECHK.TRANS64 P0, [R9+URZ], R4 ;  /* 0x00000004090085a7 */ /* 0x000e64000800007f */
[----:B-1----:R-:W-:Y:S05]  /*114d0*/  @!P0 BRA `(.L_x_331) ;  /* 0xfffffffc00f08947 */ /* 0x002fea000383ffff */
[----:B------:R-:W-:Y:S05]  /*114e0*/  BRA `(.L_x_362) ;  /* 0xfffffff000f47947 */ /* 0x000fea000383ffff */
.L_x_332:
[----:B0-----:R0:W1:Y:S02]  /*114f0*/  SYNCS.PHASECHK.TRANS64.TRYWAIT P0, [R6+URZ], R5 ;  /* 0x00000005060075a7 */ /* 0x001064000800017f */
[----:B-1----:R-:W-:Y:S05]  /*11500*/  @!P0 NANOSLEEP.SYNCS 0x989680 ;  /* 0x009896800000895d */ /* 0x002fea0003900000 */
[----:B------:R-:W1:Y:S02]  /*11510*/  @!P0 SYNCS.PHASECHK.TRANS64 P0, [R6+URZ], R5 ;  /* 0x00000005060085a7 */ /* 0x000e64000800007f */
[----:B-1----:R-:W-:Y:S05]  /*11520*/  @!P0 BRA `(.L_x_332) ;  /* 0xfffffffc00f08947 */ /* 0x002fea000383ffff */
[----:B------:R-:W-:Y:S05]  /*11530*/  BRA `(.L_x_363) ;  /* 0xfffffff400047947 */ /* 0x000fea000383ffff */
.L_x_333:
[----:B0-----:R0:W1:Y:S02]  /*11540*/  SYNCS.PHASECHK.TRANS64.TRYWAIT P0, [R9+URZ], R4 ;  /* 0x00000004090075a7 */ /* 0x001064000800017f */
[----:B-1----:R-:W-:Y:S05]  /*11550*/  @!P0 NANOSLEEP.SYNCS 0x989680 ;  /* 0x009896800000895d */ /* 0x002fea0003900000 */
[----:B------:R-:W1:Y:S02]  /*11560*/  @!P0 SYNCS.PHASECHK.TRANS64 P0, [R9+URZ], R4 ;  /* 0x00000004090085a7 */ /* 0x000e64000800007f */
[----:B-1----:R-:W-:Y:S05]  /*11570*/  @!P0 BRA `(.L_x_333) ;  /* 0xfffffffc00f08947 */ /* 0x002fea000383ffff */
[----:B------:R-:W-:Y:S05]  /*11580*/  BRA `(.L_x_364) ;  /* 0xfffffff400147947 */ /* 0x000fea000383ffff */
.L_x_334:
[----:B0-----:R0:W1:Y:S02]  /*11590*/  SYNCS.PHASECHK.TRANS64.TRYWAIT P0, [R6+URZ], R5 ;  /* 0x00000005060075a7 */ /* 0x001064000800017f */
[----:B-1----:R-:W-:Y:S05]  /*115a0*/  @!P0 NANOSLEEP.SYNCS 0x989680 ;  /* 0x009896800000895d */ /* 0x002fea0003900000 */
[----:B------:R-:W1:Y:S02]  /*115b0*/  @!P0 SYNCS.PHASECHK.TRANS64 P0, [R6+URZ], R5 ;  /* 0x00000005060085a7 */ /* 0x000e64000800007f */
[----:B-1----:R-:W-:Y:S05]  /*115c0*/  @!P0 BRA `(.L_x_334) ;  /* 0xfffffffc00f08947 */ /* 0x002fea000383ffff */
[----:B------:R-:W-:Y:S05]  /*115d0*/  BRA `(.L_x_365) ;  /* 0xfffffff400247947 */ /* 0x000fea000383ffff */
.L_x_335:
[----:B0-----:R0:W1:Y:S02]  /*115e0*/  SYNCS.PHASECHK.TRANS64.TRYWAIT P0, [R9+URZ], R4 ;  /* 0x00000004090075a7 */ /* 0x001064000800017f */
[----:B-1----:R-:W-:Y:S05]  /*115f0*/  @!P0 NANOSLEEP.SYNCS 0x989680 ;  /* 0x009896800000895d */ /* 0x002fea0003900000 */
[----:B------:R-:W1:Y:S02]  /*11600*/  @!P0 SYNCS.PHASECHK.TRANS64 P0, [R9+URZ], R4 ;  /* 0x00000004090085a7 */ /* 0x000e64000800007f */
[----:B-1----:R-:W-:Y:S05]  /*11610*/  @!P0 BRA `(.L_x_335) ;  /* 0xfffffffc00f08947 */ /* 0x002fea000383ffff */
[----:B------:R-:W-:Y:S05]  /*11620*/  BRA `(.L_x_366) ;  /* 0xfffffff400347947 */ /* 0x000fea000383ffff */
.L_x_336:
[----:B0-----:R0:W1:Y:S02]  /*11630*/  SYNCS.PHASECHK.TRANS64.TRYWAIT P0, [R6+URZ], R5 ;  /* 0x00000005060075a7 */ /* 0x001064000800017f */
[----:B-1----:R-:W-:Y:S05]  /*11640*/  @!P0 NANOSLEEP.SYNCS 0x989680 ;  /* 0x009896800000895d */ /* 0x002fea0003900000 */
[----:B------:R-:W1:Y:S02]  /*11650*/  @!P0 SYNCS.PHASECHK.TRANS64 P0, [R6+URZ], R5 ;  /* 0x00000005060085a7 */ /* 0x000e64000800007f */
[----:B-1----:R-:W-:Y:S05]  /*11660*/  @!P0 BRA `(.L_x_336) ;  /* 0xfffffffc00f08947 */ /* 0x002fea000383ffff */
[----:B------:R-:W-:Y:S05]  /*11670*/  BRA `(.L_x_367) ;  /* 0xfffffff400447947 */ /* 0x000fea000383ffff */
.L_x_337:
[----:B0-----:R0:W1:Y:S02]  /*11680*/  SYNCS.PHASECHK.TRANS64.TRYWAIT P0, [R9+URZ], R4 ;  /* 0x00000004090075a7 */ /* 0x001064000800017f */
[----:B-1----:R-:W-:Y:S05]  /*11690*/  @!P0 NANOSLEEP.SYNCS 0x989680 ;  /* 0x009896800000895d */ /* 0x002fea0003900000 */
[----:B------:R-:W1:Y:S02]  /*116a0*/  @!P0 SYNCS.PHASECHK.TRANS64 P0, [R9+URZ], R4 ;  /* 0x00000004090085a7 */ /* 0x000e64000800007f */
[----:B-1----:R-:W-:Y:S05]  /*116b0*/  @!P0 BRA `(.L_x_337) ;  /* 0xfffffffc00f08947 */ /* 0x002fea000383ffff */
[----:B------:R-:W-:Y:S05]  /*116c0*/  BRA `(.L_x_368) ;  /* 0xfffffff400547947 */ /* 0x000fea000383ffff */
.L_x_338:
[----:B0-----:R0:W1:Y:S02]  /*116d0*/  SYNCS.PHASECHK.TRANS64.TRYWAIT P0, [R6+URZ], R5 ;  /* 0x00000005060075a7 */ /* 0x001064000800017f */
[----:B-1----:R-:W-:Y:S05]  /*116e0*/  @!P0 NANOSLEEP.SYNCS 0x989680 ;  /* 0x009896800000895d */ /* 0x002fea0003900000 */
[----:B------:R-:W1:Y:S02]  /*116f0*/  @!P0 SYNCS.PHASECHK.TRANS64 P0, [R6+URZ], R5 ;  /* 0x00000005060085a7 */ /* 0x000e64000800007f */
[----:B-1----:R-:W-:Y:S05]  /*11700*/  @!P0 BRA `(.L_x_338) ;  /* 0xfffffffc00f08947 */ /* 0x002fea000383ffff */
[----:B------:R-:W-:Y:S05]  /*11710*/  BRA `(.L_x_369) ;  /* 0xfffffff400647947 */ /* 0x000fea000383ffff */
.L_x_339:
[----:B0-----:R0:W1:Y:S02]  /*11720*/  SYNCS.PHASECHK.TRANS64.TRYWAIT P0, [R9+URZ], R4 ;  /* 0x00000004090075a7 */ /* 0x001064000800017f */
[----:B-1----:R-:W-:Y:S05]  /*11730*/  @!P0 NANOSLEEP.SYNCS 0x989680 ;  /* 0x009896800000895d */ /* 0x002fea0003900000 */
[----:B------:R-:W1:Y:S02]  /*11740*/  @!P0 SYNCS.PHASECHK.TRANS64 P0, [R9+URZ], R4 ;  /* 0x00000004090085a7 */ /* 0x000e64000800007f */
[----:B-1----:R-:W-:Y:S05]  /*11750*/  @!P0 BRA `(.L_x_339) ;  /* 0xfffffffc00f08947 */ /* 0x002fea000383ffff */
[----:B------:R-:W-:Y:S05]  /*11760*/  BRA `(.L_x_370) ;  /* 0xfffffff400747947 */ /* 0x000fea000383ffff */
.L_x_340:
[----:B-1----:R1:W2:Y:S02]  /*11770*/  SYNCS.PHASECHK.TRANS64.TRYWAIT P0, [R6+URZ], R5 ;  /* 0x00000005060075a7 */ /* 0x0022a4000800017f */
[----:B--2---:R-:W-:Y:S05]  /*11780*/  @!P0 NANOSLEEP.SYNCS 0x989680 ;  /* 0x009896800000895d */ /* 0x004fea0003900000 */
[----:B------:R-:W2:Y:S02]  /*11790*/  @!P0 SYNCS.PHASECHK.TRANS64 P0, [R6+URZ], R5 ;  /* 0x00000005060085a7 */ /* 0x000ea4000800007f */
[----:B--2---:R-:W-:Y:S05]  /*117a0*/  @!P0 BRA `(.L_x_340) ;  /* 0xfffffffc00f08947 */ /* 0x004fea000383ffff */
[----:B------:R-:W-:Y:S05]  /*117b0*/  BRA `(.L_x_371) ;  /* 0xfffffff4007c7947 */ /* 0x000fea000383ffff */
.L_x_372:
[----:B------:R-:W-:-:S00]  /*117c0*/  BRA `(.L_x_372) ;  /* 0xfffffffc00fc7947 */ /* 0x000fc0000383ffff */
[----:B------:R-:W-:-:S00]  /*117d0*/  NOP ;  /* 0x0000000000007918 */ /* 0x000fc00000000000 */
        /* <DEDUP_REMOVED lines=10> */
.L_x_373:


//--------------------- .nv.shared._ZN7cutlass13device_kernelINS_4gemm6kernel13GemmUniversalIN4cute5tupleIJiiiiEEENS1_10collective13CollectiveMmaINS1_37MainloopSm90TmaGmmaWarpSpecializedFP8ILi22ENS5_IJNS4_1CILi4EEENSA_ILi1EEESC_EEENS1_32KernelTmaWarpSpecializedPingpongEEENS5_IJNSA_ILi64EEENSA_ILi256EEENSA_ILi32EEEEEENS_12float_e4m3_tENS5_IJlSC_lEEESK_SL_NS4_8TiledMMAINS4_8MMA_AtomIJNS4_4SM904GMMA31MMA_64x256x32_F32E4M3E4M3_SS_TNILNSP_7ScaleInE1ELSR_1EEEEEENS4_6LayoutINS5_IJSC_SC_SC_EEENS5_IJNSA_ILi0EEESW_SW_EEEEENS5_IJNS4_10UnderscoreESZ_SZ_EEEEENS4_13SM90_TMA_LOADENS4_14ComposedLayoutINS4_7SwizzleILi1ELi4ELi3EEENS4_18smem_ptr_flag_bitsILi8EEENSU_INS5_IJNSA_ILi8EEESI_EEENS5_IJSI_SC_EEEEEEEvNS4_8identityENS4_23SM90_TMA_LOAD_MULTICASTES1C_vS1D_EENS_8epilogue10collective6detail29Sm90TmaWarpSpecializedAdapterINS1H_15DefaultEpilogueISK_SL_SL_NS1G_6thread17LinearCombinationISK_Li1EffLNS1L_9ScaleType4KindE0ELNS_15FloatRoundStyleE2ESK_EENS1_15EpilogueDefaultEEEEEvvEEEEvNT_6ParamsE --------------------------
	.section	.nv.shared._ZN7cutlass13device_kernelINS_4gemm6kernel13GemmUniversalIN4cute5tupleIJiiiiEEENS1_10collective13CollectiveMmaINS1_37MainloopSm90TmaGmmaWarpSpecializedFP8ILi22ENS5_IJNS4_1CILi4EEENSA_ILi1EEESC_EEENS1_32KernelTmaWarpSpecializedPingpongEEENS5_IJNSA_ILi64EEENSA_ILi256EEENSA_ILi32EEEEEENS_12float_e4m3_tENS5_IJlSC_lEEESK_SL_NS4_8TiledMMAINS4_8MMA_AtomIJNS4_4SM904GMMA31MMA_64x256x32_F32E4M3E4M3_SS_TNILNSP_7ScaleInE1ELSR_1EEEEEENS4_6LayoutINS5_IJSC_SC_SC_EEENS5_IJNSA_ILi0EEESW_SW_EEEEENS5_IJNS4_10UnderscoreESZ_SZ_EEEEENS4_13SM90_TMA_LOADENS4_14ComposedLayoutINS4_7SwizzleILi1ELi4ELi3EEENS4_18smem_ptr_flag_bitsILi8EEENSU_INS5_IJNSA_ILi8EEESI_EEENS5_IJSI_SC_EEEEEEEvNS4_8identityENS4_23SM90_TMA_LOAD_MULTICASTES1C_vS1D_EENS_8epilogue10collective6detail29Sm90TmaWarpSpecializedAdapterINS1H_15DefaultEpilogueISK_SL_SL_NS1G_6thread17LinearCombinationISK_Li1EffLNS1L_9ScaleType4KindE0ELNS_15FloatRoundStyleE2ESK_EENS1_15EpilogueDefaultEEEEEvvEEEEvNT_6ParamsE,"aw",@nobits
	.sectionflags	@""
	.align	16
	.zero		1024


//--------------------- .nv.shared.reserved.0     --------------------------
	.section	.nv.shared.reserved.0,"aw",@nobits
	.weak		__nv_reservedSMEM_offset_0_alias
	.size		__nv_reservedSMEM_offset_0_alias, 0, 0
	.other		__nv_reservedSMEM_offset_0_alias,@"STO_CUDA_RESERVED_SHARED STV_DEFAULT"
__nv_reservedSMEM_offset_0_alias:
	.zero		0


//--------------------- .nv.global                --------------------------
	.section	.nv.global,"aw",@nobits
.nv.global:
	.type		_ZN40_INTERNAL_96a285d9_4_k_cu_4014e0df_190274cute1_E,@object
	.size		_ZN40_INTERNAL_96a285d9_4_k_cu_4014e0df_190274cute1_E,(_ZN40_INTERNAL_96a285d9_4_k_cu_4014e0df_190274cuda3std3__45__cpo6cbeginE - _ZN40_INTERNAL_96a285d9_4_k_cu_4014e0df_190274cute1_E)
_ZN40_INTERNAL_96a285d9_4_k_cu_4014e0df_190274cute1_E:
	.zero		1
	.type		_ZN40_INTERNAL_96a285d9_4_k_cu_4014e0df_190274cuda3std3__45__cpo6cbeginE,@object
	.size		_ZN40_INTERNAL_96a285d9_4_k_cu_4014e0df_190274cuda3std3__45__cpo6cbeginE,(_ZN40_INTERNAL_96a285d9_4_k_cu_4014e0df_190274cuda3std3__48in_placeE - _ZN40_INTERNAL_96a285d9_4_k_cu_4014e0df_190274cuda3std3__45__cpo6cbeginE)
_ZN40_INTERNAL_96a285d9_4_k_cu_4014e0df_190274cuda3std3__45__cpo6cbeginE:
	.zero		1
	.type		_ZN40_INTERNAL_96a285d9_4_k_cu_4014e0df_190274cuda3std3__48in_placeE,@object
	.size		_ZN40_INTERNAL_96a285d9_4_k_cu_4014e0df_190274cuda3std3__48in_placeE,(_ZN40_INTERNAL_96a285d9_4_k_cu_4014e0df_190274cuda3std6ranges3__45__cpo9iter_moveE - _ZN40_INTERNAL_96a285d9_4_k_cu_4014e0df_190274cuda3std3__48in_placeE)
_ZN40_INTERNAL_96a285d9_4_k_cu_4014e0df_190274cuda3std3__48in_placeE:
	.zero		1
	.type		_ZN40_INTERNAL_96a285d9_4_k_cu_4014e0df_190274cuda3std6ranges3__45__cpo9iter_moveE,@object
	.size		_ZN40_INTERNAL_96a285d9_4_k_cu_4014e0df_190274cuda3std6ranges3__45__cpo9iter_moveE,(_ZN40_INTERNAL_96a285d9_4_k_cu_4014e0df_190274cuda3std3__45__cpo5beginE - _ZN40_INTERNAL_96a285d9_4_k_cu_4014e0df_190274cuda3std6ranges3__45__cpo9iter_moveE)
_ZN40_INTERNAL_96a285d9_4_k_cu_4014e0df_190274cuda3std6ranges3__45__cpo9iter_moveE:
	.zero		1
	.type		_ZN40_INTERNAL_96a285d9_4_k_cu_4014e0df_190274cuda3std3__45__cpo5beginE,@object
	.size		_ZN40_INTERNAL_96a285d9_4_k_cu_4014e0df_190274cuda3std3__45__cpo5beginE,(_ZN40_INTERNAL_96a285d9_4_k_cu_4014e0df_190274cuda3std3__442_GLOBAL__N__96a285d9_4_k_cu_4014e0df_190276ignoreE - _ZN40_INTERNAL_96a285d9_4_k_cu_4014e0df_190274cuda3std3__45__cpo5beginE)
_ZN40_INTERNAL_96a285d9_4_k_cu_4014e0df_190274cuda3std3__45__cpo5beginE:
	.zero		1
	.type		_ZN40_INTERNAL_96a285d9_4_k_cu_4014e0df_190274cuda3std3__442_GLOBAL__N__96a285d9_4_k_cu_4014e0df_190276ignoreE,@object
	.size		_ZN40_INTERNAL_96a285d9_4_k_cu_4014e0df_190274cuda3std3__442_GLOBAL__N__96a285d9_4_k_cu_4014e0df_190276ignoreE,(_ZN40_INTERNAL_96a285d9_4_k_cu_4014e0df_190274cute7productE - _ZN40_INTERNAL_96a285d9_4_k_cu_4014e0df_190274cuda3std3__442_GLOBAL__N__96a285d9_4_k_cu_4014e0df_190276ignoreE)
_ZN40_INTERNAL_96a285d9_4_k_cu_4014e0df_190274cuda3std3__442_GLOBAL__N__96a285d9_4_k_cu_4014e0df_190276ignoreE:
	.zero		1
	.type		_ZN40_INTERNAL_96a285d9_4_k_cu_4014e0df_190274cute7productE,@object
	.size		_ZN40_INTERNAL_96a285d9_4_k_cu_4014e0df_190274cute7productE,(_ZN40_INTERNAL_96a285d9_4_k_cu_4014e0df_190274cuda3std3__45__cpo3endE - _ZN40_INTERNAL_96a285d9_4_k_cu_4014e0df_190274cute7productE)
_ZN40_INTERNAL_96a285d9_4_k_cu_4014e0df_190274cute7productE:
	.zero		1
	.type		_ZN40_INTERNAL_96a285d9_4_k_cu_4014e0df_190274cuda3std3__45__cpo3endE,@object
	.size		_ZN40_INTERNAL_96a285d9_4_k_cu_4014e0df_190274cuda3std3__45__cpo3endE,(_ZN40_INTERNAL_96a285d9_4_k_cu_4014e0df_190274cuda3std3__419piecewise_constructE - _ZN40_INTERNAL_96a285d9_4_k_cu_4014e0df_190274cuda3std3__45__cpo3endE)
_ZN40_INTERNAL_96a285d9_4_k_cu_4014e0df_190274cuda3std3__45__cpo3endE:
	.zero		1
	.type		_ZN40_INTERNAL_96a285d9_4_k_cu_4014e0df_190274cuda3std3__419piecewise_constructE,@object
	.size		_ZN40_INTERNAL_96a285d9_4_k_cu_4014e0df_190274cuda3std3__419piecewise_constructE,(_ZN40_INTERNAL_96a285d9_4_k_cu_4014e0df_190274cuda3std3__45__cpo4cendE - _ZN40_INTERNAL_96a285d9_4_k_cu_4014e0df_190274cuda3std3__419piecewise_constructE)
_ZN40_INTERNAL_96a285d9_4_k_cu_4014e0df_190274cuda3std3__419piecewise_constructE:
	.zero		1
	.type		_ZN40_INTERNAL_96a285d9_4_k_cu_4014e0df_190274cuda3std3__45__cpo4cendE,@object
	.size		_ZN40_INTERNAL_96a285d9_4_k_cu_4014e0df_190274cuda3std3__45__cpo4cendE,(_ZN40_INTERNAL_96a285d9_4_k_cu_4014e0df_190274cuda3std6ranges3__45__cpo4swapE - _ZN40_INTERNAL_96a285d9_4_k_cu_4014e0df_190274cuda3std3__45__cpo4cendE)
_ZN40_INTERNAL_96a285d9_4_k_cu_4014e0df_190274cuda3std3__45__cpo4cendE:
	.zero		1
	.type		_ZN40_INTERNAL_96a285d9_4_k_cu_4014e0df_190274cuda3std6ranges3__45__cpo4swapE,@object
	.size		_ZN40_INTERNAL_96a285d9_4_k_cu_4014e0df_190274cuda3std6ranges3__45__cpo4swapE,(.L_7 - _ZN40_INTERNAL_96a285d9_4_k_cu_4014e0df_190274cuda3std6ranges3__45__cpo4swapE)
_ZN40_INTERNAL_96a285d9_4_k_cu_4014e0df_190274cuda3std6ranges3__45__cpo4swapE:
	.zero		1
.L_7:


//--------------------- .nv.constant0._ZN7cutlass13device_kernelINS_4gemm6kernel13GemmUniversalIN4cute5tupleIJiiiiEEENS1_10collective13CollectiveMmaINS1_37MainloopSm90TmaGmmaWarpSpecializedFP8ILi22ENS5_IJNS4_1CILi4EEENSA_ILi1EEESC_EEENS1_32KernelTmaWarpSpecializedPingpongEEENS5_IJNSA_ILi64EEENSA_ILi256EEENSA_ILi32EEEEEENS_12float_e4m3_tENS5_IJlSC_lEEESK_SL_NS4_8TiledMMAINS4_8MMA_AtomIJNS4_4SM904GMMA31MMA_64x256x32_F32E4M3E4M3_SS_TNILNSP_7ScaleInE1ELSR_1EEEEEENS4_6LayoutINS5_IJSC_SC_SC_EEENS5_IJNSA_ILi0EEESW_SW_EEEEENS5_IJNS4_10UnderscoreESZ_SZ_EEEEENS4_13SM90_TMA_LOADENS4_14ComposedLayoutINS4_7SwizzleILi1ELi4ELi3EEENS4_18smem_ptr_flag_bitsILi8EEENSU_INS5_IJNSA_ILi8EEESI_EEENS5_IJSI_SC_EEEEEEEvNS4_8identityENS4_23SM90_TMA_LOAD_MULTICASTES1C_vS1D_EENS_8epilogue10collective6detail29Sm90TmaWarpSpecializedAdapterINS1H_15DefaultEpilogueISK_SL_SL_NS1G_6thread17LinearCombinationISK_Li1EffLNS1L_9ScaleType4KindE0ELNS_15FloatRoundStyleE2ESK_EENS1_15EpilogueDefaultEEEEEvvEEEEvNT_6ParamsE --------------------------
	.section	.nv.constant0._ZN7cutlass13device_kernelINS_4gemm6kernel13GemmUniversalIN4cute5tupleIJiiiiEEENS1_10collective13CollectiveMmaINS1_37MainloopSm90TmaGmmaWarpSpecializedFP8ILi22ENS5_IJNS4_1CILi4EEENSA_ILi1EEESC_EEENS1_32KernelTmaWarpSpecializedPingpongEEENS5_IJNSA_ILi64EEENSA_ILi256EEENSA_ILi32EEEEEENS_12float_e4m3_tENS5_IJlSC_lEEESK_SL_NS4_8TiledMMAINS4_8MMA_AtomIJNS4_4SM904GMMA31MMA_64x256x32_F32E4M3E4M3_SS_TNILNSP_7ScaleInE1ELSR_1EEEEEENS4_6LayoutINS5_IJSC_SC_SC_EEENS5_IJNSA_ILi0EEESW_SW_EEEEENS5_IJNS4_10UnderscoreESZ_SZ_EEEEENS4_13SM90_TMA_LOADENS4_14ComposedLayoutINS4_7SwizzleILi1ELi4ELi3EEENS4_18smem_ptr_flag_bitsILi8EEENSU_INS5_IJNSA_ILi8EEESI_EEENS5_IJSI_SC_EEEEEEEvNS4_8identityENS4_23SM90_TMA_LOAD_MULTICASTES1C_vS1D_EENS_8epilogue10collective6detail29Sm90TmaWarpSpecializedAdapterINS1H_15DefaultEpilogueISK_SL_SL_NS1G_6thread17LinearCombinationISK_Li1EffLNS1L_9ScaleType4KindE0ELNS_15FloatRoundStyleE2ESK_EENS1_15EpilogueDefaultEEEEEvvEEEEvNT_6ParamsE,"a",@progbits
	.sectionflags	@""
	.align	4
.nv.constant0._ZN7cutlass13device_kernelINS_4gemm6kernel13GemmUniversalIN4cute5tupleIJiiiiEEENS1_10collective13CollectiveMmaINS1_37MainloopSm90TmaGmmaWarpSpecializedFP8ILi22ENS5_IJNS4_1CILi4EEENSA_ILi1EEESC_EEENS1_32KernelTmaWarpSpecializedPingpongEEENS5_IJNSA_ILi64EEENSA_ILi256EEENSA_ILi32EEEEEENS_12float_e4m3_tENS5_IJlSC_lEEESK_SL_NS4_8TiledMMAINS4_8MMA_AtomIJNS4_4SM904GMMA31MMA_64x256x32_F32E4M3E4M3_SS_TNILNSP_7ScaleInE1ELSR_1EEEEEENS4_6LayoutINS5_IJSC_SC_SC_EEENS5_IJNSA_ILi0EEESW_SW_EEEEENS5_IJNS4_10UnderscoreESZ_SZ_EEEEENS4_13SM90_TMA_LOADENS4_14ComposedLayoutINS4_7SwizzleILi1ELi4ELi3EEENS4_18smem_ptr_flag_bitsILi8EEENSU_INS5_IJNSA_ILi8EEESI_EEENS5_IJSI_SC_EEEEEEEvNS4_8identityENS4_23SM90_TMA_LOAD_MULTICASTES1C_vS1D_EENS_8epilogue10collective6detail29Sm90TmaWarpSpecializedAdapterINS1H_15DefaultEpilogueISK_SL_SL_NS1G_6thread17LinearCombinationISK_Li1EffLNS1L_9ScaleType4KindE0ELNS_15FloatRoundStyleE2ESK_EENS1_15EpilogueDefaultEEEEEvvEEEEvNT_6ParamsE:
	.zero		1664


//--------------------- SYMBOLS --------------------------

	.type		.nv.reservedSmem.offset0,@object
	.size		.nv.reservedSmem.offset0,0x4
